	.target	sm_90a

	.elftype	@"ET_EXEC"


//--------------------- .note.nv.tkinfo           --------------------------
	.section	.note.nv.tkinfo,"",@"SHT_NOTE"
	.sectionflags	@"SHF_NOTE_NV_TKINFO"
	.tkinfo
        /*0018*/ 	.word	0x00000002
        /*0030*/ 	.string	""
        /*0030*/ 	.string	"ptxas"
        /*0030*/ 	.string	"Cuda compilation tools, release 13.0, V13.0.88"
        /*0030*/ 	.string	"Build cuda_13.0.r13.0/compiler.36424714_0"
        /*0030*/ 	.string	"-arch sm_90a -m 64 "



//--------------------- .note.nv.cuinfo           --------------------------
	.section	.note.nv.cuinfo,"",@"SHT_NOTE"
	.sectionflags	@"SHF_NOTE_NV_CUINFO"
        /*0018*/ 	.short	0x0002
        /*001a*/ 	.short	0x005a
        /*001c*/ 	.short	0x0082
	.zero		2


//--------------------- .nv.info                  --------------------------
	.section	.nv.info,"",@"SHT_CUDA_INFO"
	.align	4


	//----- nvinfo : EIATTR_REGCOUNT
	.align		4
        /*0000*/ 	.byte	0x04, 0x2f
        /*0002*/ 	.short	(.L_15 - .L_14)
	.align		4
.L_14:
        /*0004*/ 	.word	index@(_ZN7cutlass13device_kernelINS_4gemm6kernel13GemmUniversalIN4cute5tupleIJiiiiEEENS1_10collective13CollectiveMmaINS1_34MainloopSm90TmaGmmaWarpSpecializedILi5ENS5_IJNS4_1CILi1EEESB_SB_EEENS1_32KernelTmaWarpSpecializedPingpongEEENS5_IJNSA_ILi64EEENSA_ILi128EEENSA_ILi32EEEEEENS_6half_tENS5_IJlSB_lEEESJ_SK_NS4_8TiledMMAINS4_8MMA_AtomIJNS4_4SM904GMMA26MMA_64x128x16_F32F16F16_SSILNSO_5MajorE0ELSQ_0ELNSO_7ScaleInE1ELSR_1EEEEEENS4_6LayoutISC_NS5_IJNSA_ILi0EEESV_SV_EEEEENS5_IJNS4_10UnderscoreESY_SY_EEEEENS4_13SM90_TMA_LOADENS4_14ComposedLayoutINS4_7SwizzleILi2ELi4ELi3EEENS4_18smem_ptr_flag_bitsILi16EEENSU_INS5_IJNSA_ILi8EEESH_EEENS5_IJSH_SB_EEEEEEEvNS4_8identityES11_S1B_vS1C_EENS_8epilogue10collective6detail29Sm90TmaWarpSpecializedAdapterINS1F_15DefaultEpilogueISJ_SK_SK_NS1E_6thread17LinearCombinationISJ_Li1EffLNS1J_9ScaleType4KindE0ELNS_15FloatRoundStyleE2ESJ_EENS1_15EpilogueDefaultEEEEEvvEEEEvNT_6ParamsE)
        /*0008*/ 	.word	0x000000a8


	//----- nvinfo : EIATTR_FRAME_SIZE
	.align		4
.L_15:
        /*000c*/ 	.byte	0x04, 0x11
        /*000e*/ 	.short	(.L_17 - .L_16)
	.align		4
.L_16:
        /*0010*/ 	.word	index@(_ZN7cutlass13device_kernelINS_4gemm6kernel13GemmUniversalIN4cute5tupleIJiiiiEEENS1_10collective13CollectiveMmaINS1_34MainloopSm90TmaGmmaWarpSpecializedILi5ENS5_IJNS4_1CILi1EEESB_SB_EEENS1_32KernelTmaWarpSpecializedPingpongEEENS5_IJNSA_ILi64EEENSA_ILi128EEENSA_ILi32EEEEEENS_6half_tENS5_IJlSB_lEEESJ_SK_NS4_8TiledMMAINS4_8MMA_AtomIJNS4_4SM904GMMA26MMA_64x128x16_F32F16F16_SSILNSO_5MajorE0ELSQ_0ELNSO_7ScaleInE1ELSR_1EEEEEENS4_6LayoutISC_NS5_IJNSA_ILi0EEESV_SV_EEEEENS5_IJNS4_10UnderscoreESY_SY_EEEEENS4_13SM90_TMA_LOADENS4_14ComposedLayoutINS4_7SwizzleILi2ELi4ELi3EEENS4_18smem_ptr_flag_bitsILi16EEENSU_INS5_IJNSA_ILi8EEESH_EEENS5_IJSH_SB_EEEEEEEvNS4_8identityES11_S1B_vS1C_EENS_8epilogue10collective6detail29Sm90TmaWarpSpecializedAdapterINS1F_15DefaultEpilogueISJ_SK_SK_NS1E_6thread17LinearCombinationISJ_Li1EffLNS1J_9ScaleType4KindE0ELNS_15FloatRoundStyleE2ESJ_EENS1_15EpilogueDefaultEEEEEvvEEEEvNT_6ParamsE)
        /*0014*/ 	.word	0x00000008


	//----- nvinfo : EIATTR_MIN_STACK_SIZE
	.align		4
.L_17:
        /*0018*/ 	.byte	0x04, 0x12
        /*001a*/ 	.short	(.L_19 - .L_18)
	.align		4
.L_18:
        /*001c*/ 	.word	index@(_ZN7cutlass13device_kernelINS_4gemm6kernel13GemmUniversalIN4cute5tupleIJiiiiEEENS1_10collective13CollectiveMmaINS1_34MainloopSm90TmaGmmaWarpSpecializedILi5ENS5_IJNS4_1CILi1EEESB_SB_EEENS1_32KernelTmaWarpSpecializedPingpongEEENS5_IJNSA_ILi64EEENSA_ILi128EEENSA_ILi32EEEEEENS_6half_tENS5_IJlSB_lEEESJ_SK_NS4_8TiledMMAINS4_8MMA_AtomIJNS4_4SM904GMMA26MMA_64x128x16_F32F16F16_SSILNSO_5MajorE0ELSQ_0ELNSO_7ScaleInE1ELSR_1EEEEEENS4_6LayoutISC_NS5_IJNSA_ILi0EEESV_SV_EEEEENS5_IJNS4_10UnderscoreESY_SY_EEEEENS4_13SM90_TMA_LOADENS4_14ComposedLayoutINS4_7SwizzleILi2ELi4ELi3EEENS4_18smem_ptr_flag_bitsILi16EEENSU_INS5_IJNSA_ILi8EEESH_EEENS5_IJSH_SB_EEEEEEEvNS4_8identityES11_S1B_vS1C_EENS_8epilogue10collective6detail29Sm90TmaWarpSpecializedAdapterINS1F_15DefaultEpilogueISJ_SK_SK_NS1E_6thread17LinearCombinationISJ_Li1EffLNS1J_9ScaleType4KindE0ELNS_15FloatRoundStyleE2ESJ_EENS1_15EpilogueDefaultEEEEEvvEEEEvNT_6ParamsE)
        /*0020*/ 	.word	0x00000008
.L_19:


//--------------------- .nv.compat                --------------------------
	.section	.nv.compat,"",@"SHT_CUDA_COMPAT_INFO"
	.align	4
        /*0000*/ 	.byte	0x02, 0x09, 0x01, 0x00, 0x02, 0x02, 0x04, 0x00, 0x02, 0x05, 0x05, 0x00, 0x03, 0x07, 0x01, 0x01
        /*0010*/ 	.byte	0x02, 0x03, 0x01, 0x00, 0x02, 0x06, 0x01, 0x00, 0x04, 0x0b, 0x08, 0x00, 0x00, 0x00, 0x00, 0x00
        /*0020*/ 	.byte	0x00, 0x00, 0x00, 0x00


//--------------------- .nv.info._ZN7cutlass13device_kernelINS_4gemm6kernel13GemmUniversalIN4cute5tupleIJiiiiEEENS1_10collective13CollectiveMmaINS1_34MainloopSm90TmaGmmaWarpSpecializedILi5ENS5_IJNS4_1CILi1EEESB_SB_EEENS1_32KernelTmaWarpSpecializedPingpongEEENS5_IJNSA_ILi64EEENSA_ILi128EEENSA_ILi32EEEEEENS_6half_tENS5_IJlSB_lEEESJ_SK_NS4_8TiledMMAINS4_8MMA_AtomIJNS4_4SM904GMMA26MMA_64x128x16_F32F16F16_SSILNSO_5MajorE0ELSQ_0ELNSO_7ScaleInE1ELSR_1EEEEEENS4_6LayoutISC_NS5_IJNSA_ILi0EEESV_SV_EEEEENS5_IJNS4_10UnderscoreESY_SY_EEEEENS4_13SM90_TMA_LOADENS4_14ComposedLayoutINS4_7SwizzleILi2ELi4ELi3EEENS4_18smem_ptr_flag_bitsILi16EEENSU_INS5_IJNSA_ILi8EEESH_EEENS5_IJSH_SB_EEEEEEEvNS4_8identityES11_S1B_vS1C_EENS_8epilogue10collective6detail29Sm90TmaWarpSpecializedAdapterINS1F_15DefaultEpilogueISJ_SK_SK_NS1E_6thread17LinearCombinationISJ_Li1EffLNS1J_9ScaleType4KindE0ELNS_15FloatRoundStyleE2ESJ_EENS1_15EpilogueDefaultEEEEEvvEEEEvNT_6ParamsE --------------------------
	.section	.nv.info._ZN7cutlass13device_kernelINS_4gemm6kernel13GemmUniversalIN4cute5tupleIJiiiiEEENS1_10collective13CollectiveMmaINS1_34MainloopSm90TmaGmmaWarpSpecializedILi5ENS5_IJNS4_1CILi1EEESB_SB_EEENS1_32KernelTmaWarpSpecializedPingpongEEENS5_IJNSA_ILi64EEENSA_ILi128EEENSA_ILi32EEEEEENS_6half_tENS5_IJlSB_lEEESJ_SK_NS4_8TiledMMAINS4_8MMA_AtomIJNS4_4SM904GMMA26MMA_64x128x16_F32F16F16_SSILNSO_5MajorE0ELSQ_0ELNSO_7ScaleInE1ELSR_1EEEEEENS4_6LayoutISC_NS5_IJNSA_ILi0EEESV_SV_EEEEENS5_IJNS4_10UnderscoreESY_SY_EEEEENS4_13SM90_TMA_LOADENS4_14ComposedLayoutINS4_7SwizzleILi2ELi4ELi3EEENS4_18smem_ptr_flag_bitsILi16EEENSU_INS5_IJNSA_ILi8EEESH_EEENS5_IJSH_SB_EEEEEEEvNS4_8identityES11_S1B_vS1C_EENS_8epilogue10collective6detail29Sm90TmaWarpSpecializedAdapterINS1F_15DefaultEpilogueISJ_SK_SK_NS1E_6thread17LinearCombinationISJ_Li1EffLNS1J_9ScaleType4KindE0ELNS_15FloatRoundStyleE2ESJ_EENS1_15EpilogueDefaultEEEEEvvEEEEvNT_6ParamsE,"",@"SHT_CUDA_INFO"
	.sectionflags	@""
	.align	4


	//----- nvinfo : EIATTR_CUDA_API_VERSION
	.align		4
        /*0000*/ 	.byte	0x04, 0x37
        /*0002*/ 	.short	(.L_21 - .L_20)
.L_20:
        /*0004*/ 	.word	0x00000082


	//----- nvinfo : EIATTR_KPARAM_INFO
	.align		4
.L_21:
        /*0008*/ 	.byte	0x04, 0x17
        /*000a*/ 	.short	(.L_23 - .L_22)
.L_22:
        /*000c*/ 	.word	0x00000000
        /*0010*/ 	.short	0x0000
        /*0012*/ 	.short	0x0070
        /*0014*/ 	.byte	0x00, 0xf0, 0x01, 0x10


	//----- nvinfo : EIATTR_SPARSE_MMA_MASK
	.align		4
.L_23:
        /*0018*/ 	.byte	0x03, 0x50
        /*001a*/ 	.short	0x0000


	//----- nvinfo : EIATTR_MAXREG_COUNT
	.align		4
        /*001c*/ 	.byte	0x03, 0x1b
        /*001e*/ 	.short	0x00a8


	//----- nvinfo : EIATTR_NUM_BARRIERS
	.align		4
        /*0020*/ 	.byte	0x02, 0x4c
        /*0022*/ 	.byte	0x01
	.zero		1


	//----- nvinfo : EIATTR_EXTERNS
	.align		4
        /*0024*/ 	.byte	0x04, 0x0f
        /*0026*/ 	.short	(.L_25 - .L_24)


	//   ....[0]....
	.align		4
.L_24:
        /*0028*/ 	.word	index@(__assertfail)


	//----- nvinfo : EIATTR_ANNOTATIONS
	.align		4
.L_25:
        /*002c*/ 	.byte	0x04, 0x55
        /*002e*/ 	.short	(.L_27 - .L_26)


	//   ....[0]....
.L_26:
        /*0030*/ 	.word	0x00000001
        /*0034*/ 	.byte	0xf0, 0x0a, 0x00, 0x00, 0x01, 0x00, 0x00, 0x00, 0x10, 0x5f, 0x00, 0x00, 0x01, 0x00, 0x00, 0x00
        /*0044*/ 	.byte	0x20, 0x6b, 0x00, 0x00


	//----- nvinfo : EIATTR_MERCURY_ISA_VERSION
	.align		4
.L_27:
        /*0048*/ 	.byte	0x03, 0x5f
        /*004a*/ 	.short	0x0101


	//----- nvinfo : EIATTR_INT_WARP_WIDE_INSTR_OFFSETS
	.align		4
        /*004c*/ 	.byte	0x04, 0x31
        /*004e*/ 	.short	(.L_29 - .L_28)


	//   ....[0]....
.L_28:
        /*0050*/ 	.word	0x00000400


	//   ....[1]....
        /*0054*/ 	.word	0x00000420


	//   ....[2]....
        /*0058*/ 	.word	0x000004a0


	//   ....[3]....
        /*005c*/ 	.word	0x000004b0


	//   ....[4]....
        /*0060*/ 	.word	0x000004c0


	//   ....[5]....
        /*0064*/ 	.word	0x000004e0


	//   ....[6]....
        /*0068*/ 	.word	0x00000570


	//   ....[7]....
        /*006c*/ 	.word	0x00000590


	//----- nvinfo : EIATTR_COOP_GROUP_MASK_REGIDS
	.align		4
.L_29:
        /*0070*/ 	.byte	0x04, 0x29
        /*0072*/ 	.short	(.L_31 - .L_30)


	//   ....[0]....
.L_30:
        /*0074*/ 	.word	0xffffffff


	//   ....[1]....
        /*0078*/ 	.word	0xffffffff


	//   ....[2]....
        /*007c*/ 	.word	0xffffffff


	//   ....[3]....
        /*0080*/ 	.word	0xffffffff


	//   ....[4]....
        /*0084*/ 	.word	0xffffffff


	//   ....[5]....
        /*0088*/ 	.word	0xffffffff


	//----- nvinfo : EIATTR_COOP_GROUP_INSTR_OFFSETS
	.align		4
.L_31:
        /*008c*/ 	.byte	0x04, 0x28
        /*008e*/ 	.short	(.L_33 - .L_32)


	//   ....[0]....
.L_32:
        /*0090*/ 	.word	0x00000070


	//   ....[1]....
        /*0094*/ 	.word	0x00000080


	//   ....[2]....
        /*0098*/ 	.word	0x00000140


	//   ....[3]....
        /*009c*/ 	.word	0x000002f0


	//   ....[4]....
        /*00a0*/ 	.word	0x00000330


	//   ....[5]....
        /*00a4*/ 	.word	0x00000380


	//----- nvinfo : EIATTR_REG_RECONFIG
	.align		4
.L_33:
        /*00a8*/ 	.byte	0x01, 0x54
	.zero		2


	//----- nvinfo : EIATTR_SYSCALL_OFFSETS
	.align		4
        /*00ac*/ 	.byte	0x04, 0x46
        /*00ae*/ 	.short	(.L_35 - .L_34)


	//   ....[0]....
.L_34:
        /*00b0*/ 	.word	0x00001620


	//----- nvinfo : EIATTR_MBARRIER_INSTR_OFFSETS
	.align		4
.L_35:
        /*00b4*/ 	.byte	0x04, 0x39
        /*00b6*/ 	.short	(.L_37 - .L_36)


	//   ....[0]....
.L_36:
        /*00b8*/ 	.word	0x00000240
        /*00bc*/ 	.word	0x000000ff
        /*00c0*/ 	.word	0x00000000
        /*00c4*/ 	.short	0x0100
        /*00c6*/ 	.byte	0x08
	.zero		1


	//   ....[1]....
        /*00c8*/ 	.word	0x00000250
        /*00cc*/ 	.word	0x000000ff
        /*00d0*/ 	.word	0x00000028
        /*00d4*/ 	.short	0x0100
        /*00d6*/ 	.byte	0x08
	.zero		1


	//   ....[2]....
        /*00d8*/ 	.word	0x00000260
        /*00dc*/ 	.word	0x000000ff
        /*00e0*/ 	.word	0x00000008
        /*00e4*/ 	.short	0x0100
        /*00e6*/ 	.byte	0x08
	.zero		1


	//   ....[3]....
        /*00e8*/ 	.word	0x00000270
        /*00ec*/ 	.word	0x000000ff
        /*00f0*/ 	.word	0x00000030
        /*00f4*/ 	.short	0x0100
        /*00f6*/ 	.byte	0x08
	.zero		1


	//   ....[4]....
        /*00f8*/ 	.word	0x00000280
        /*00fc*/ 	.word	0x000000ff
        /*0100*/ 	.word	0x00000010
        /*0104*/ 	.short	0x0100
        /*0106*/ 	.byte	0x08
	.zero		1


	//   ....[5]....
        /*0108*/ 	.word	0x00000290
        /*010c*/ 	.word	0x000000ff
        /*0110*/ 	.word	0x00000038
        /*0114*/ 	.short	0x0100
        /*0116*/ 	.byte	0x08
	.zero		1


	//   ....[6]....
        /*0118*/ 	.word	0x000002a0
        /*011c*/ 	.word	0x000000ff
        /*0120*/ 	.word	0x00000018
        /*0124*/ 	.short	0x0100
        /*0126*/ 	.byte	0x08
	.zero		1


	//   ....[7]....
        /*0128*/ 	.word	0x000002b0
        /*012c*/ 	.word	0x000000ff
        /*0130*/ 	.word	0x00000040
        /*0134*/ 	.short	0x0100
        /*0136*/ 	.byte	0x08
	.zero		1


	//   ....[8]....
        /*0138*/ 	.word	0x000002c0
        /*013c*/ 	.word	0x000000ff
        /*0140*/ 	.word	0x00000020
        /*0144*/ 	.short	0x0100
        /*0146*/ 	.byte	0x08
	.zero		1


	//   ....[9]....
        /*0148*/ 	.word	0x000002d0
        /*014c*/ 	.word	0x000000ff
        /*0150*/ 	.word	0x00000048
        /*0154*/ 	.short	0x0100
        /*0156*/ 	.byte	0x08
	.zero		1


	//   ....[10]....
        /*0158*/ 	.word	0x000005d0
        /*015c*/ 	.word	0x000000ff
        /*0160*/ 	.word	0x00000080
        /*0164*/ 	.short	0x0100
        /*0166*/ 	.byte	0x08
	.zero		1


	//   ....[11]....
        /*0168*/ 	.word	0x00000640
        /*016c*/ 	.word	0x000000ff
        /*0170*/ 	.word	0x00000088
        /*0174*/ 	.short	0x0100
        /*0176*/ 	.byte	0x08
	.zero		1


	//   ....[12]....
        /*0178*/ 	.word	0x00000660
        /*017c*/ 	.word	0x000000ff
        /*0180*/ 	.word	0x00000060
        /*0184*/ 	.short	0x0100
        /*0186*/ 	.byte	0x09
	.zero		1


	//   ....[13]....
        /*0188*/ 	.word	0x00000670
        /*018c*/ 	.word	0x000000ff
        /*0190*/ 	.word	0x00000068
        /*0194*/ 	.short	0x0100
        /*0196*/ 	.byte	0x09
	.zero		1


	//   ....[14]....
        /*0198*/ 	.word	0x00000680
        /*019c*/ 	.word	0x000000ff
        /*01a0*/ 	.word	0x00000070
        /*01a4*/ 	.short	0x0100
        /*01a6*/ 	.byte	0x09
	.zero		1


	//   ....[15]....
        /*01a8*/ 	.word	0x00000690
        /*01ac*/ 	.word	0x000000ff
        /*01b0*/ 	.word	0x00000078
        /*01b4*/ 	.short	0x0100
        /*01b6*/ 	.byte	0x09
	.zero		1


	//   ....[16]....
        /*01b8*/ 	.word	0x00001500
        /*01bc*/ 	.word	0x0000005d
        /*01c0*/ 	.word	0x00000000
        /*01c4*/ 	.short	0x010a
        /*01c6*/ 	.byte	0x2a
	.zero		1


	//   ....[17]....
        /*01c8*/ 	.word	0x000016a0
        /*01cc*/ 	.word	0x00000003
        /*01d0*/ 	.word	0x00000000
        /*01d4*/ 	.short	0x010a
        /*01d6*/ 	.byte	0x3f
	.zero		1


	//   ....[18]....
        /*01d8*/ 	.word	0x000016e0
        /*01dc*/ 	.word	0x00000003
        /*01e0*/ 	.word	0x00000000
        /*01e4*/ 	.short	0x010a
        /*01e6*/ 	.byte	0x3f
	.zero		1


	//   ....[19]....
        /*01e8*/ 	.word	0x000018e0
        /*01ec*/ 	.word	0x000000ff
        /*01f0*/ 	.word	0x00000000
        /*01f4*/ 	.short	0x010a
        /*01f6*/ 	.byte	0x04
	.zero		1


	//   ....[20]....
        /*01f8*/ 	.word	0x00001920
        /*01fc*/ 	.word	0x000000ff
        /*0200*/ 	.word	0x00000000
        /*0204*/ 	.short	0x010a
        /*0206*/ 	.byte	0x04
	.zero		1


	//   ....[21]....
        /*0208*/ 	.word	0x00001a80
        /*020c*/ 	.word	0x000000ff
        /*0210*/ 	.word	0x00000000
        /*0214*/ 	.short	0x0101
        /*0216*/ 	.byte	0x04
	.zero		1


	//   ....[22]....
        /*0218*/ 	.word	0x00001b70
        /*021c*/ 	.word	0x0000005e
        /*0220*/ 	.word	0x00000000
        /*0224*/ 	.short	0x0101
        /*0226*/ 	.byte	0x2f
	.zero		1


	//   ....[23]....
        /*0228*/ 	.word	0x00001c40
        /*022c*/ 	.word	0x000000ff
        /*0230*/ 	.word	0x00000000
        /*0234*/ 	.short	0x0101
        /*0236*/ 	.byte	0x06
	.zero		1


	//   ....[24]....
        /*0238*/ 	.word	0x00001cf0
        /*023c*/ 	.word	0x0000005d
        /*0240*/ 	.word	0x00000010
        /*0244*/ 	.short	0x010a
        /*0246*/ 	.byte	0x2a
	.zero		1


	//   ....[25]....
        /*0248*/ 	.word	0x00005f30
        /*024c*/ 	.word	0x00000060
        /*0250*/ 	.word	0x00000000
        /*0254*/ 	.short	0x0101
        /*0256*/ 	.byte	0x2f
	.zero		1


	//   ....[26]....
        /*0258*/ 	.word	0x00006890
        /*025c*/ 	.word	0x0000000a
        /*0260*/ 	.word	0x00000028
        /*0264*/ 	.short	0x010a
        /*0266*/ 	.byte	0x3f
	.zero		1


	//   ....[27]....
        /*0268*/ 	.word	0x00006c30
        /*026c*/ 	.word	0x00000005
        /*0270*/ 	.word	0x00000088
        /*0274*/ 	.short	0x0101
        /*0276*/ 	.byte	0x3f
	.zero		1


	//   ....[28]....
        /*0278*/ 	.word	0x000073b0
        /*027c*/ 	.word	0x00000009
        /*0280*/ 	.word	0x00000000
        /*0284*/ 	.short	0x010a
        /*0286*/ 	.byte	0x3f
	.zero		1


	//   ....[29]....
        /*0288*/ 	.word	0x00007430
        /*028c*/ 	.word	0x00000008
        /*0290*/ 	.word	0x00000000
        /*0294*/ 	.short	0x010a
        /*0296*/ 	.byte	0x3f
	.zero		1


	//   ....[30]....
        /*0298*/ 	.word	0x000074c0
        /*029c*/ 	.word	0x00000009
        /*02a0*/ 	.word	0x00000000
        /*02a4*/ 	.short	0x010a
        /*02a6*/ 	.byte	0x3f
	.zero		1


	//   ....[31]....
        /*02a8*/ 	.word	0x00007550
        /*02ac*/ 	.word	0x00000006
        /*02b0*/ 	.word	0x00000000
        /*02b4*/ 	.short	0x010a
        /*02b6*/ 	.byte	0x3f
	.zero		1


	//   ....[32]....
        /*02b8*/ 	.word	0x000075e0
        /*02bc*/ 	.word	0x00000003
        /*02c0*/ 	.word	0x00000000
        /*02c4*/ 	.short	0x010a
        /*02c6*/ 	.byte	0x3f
	.zero		1


	//   ....[33]....
        /*02c8*/ 	.word	0x00007640
        /*02cc*/ 	.word	0x0000005f
        /*02d0*/ 	.word	0x00000000
        /*02d4*/ 	.short	0x010a
        /*02d6*/ 	.byte	0x3f
	.zero		1


	//   ....[34]....
        /*02d8*/ 	.word	0x00007690
        /*02dc*/ 	.word	0x00000003
        /*02e0*/ 	.word	0x00000000
        /*02e4*/ 	.short	0x010a
        /*02e6*/ 	.byte	0x3f
	.zero		1


	//   ....[35]....
        /*02e8*/ 	.word	0x000076f0
        /*02ec*/ 	.word	0x00000004
        /*02f0*/ 	.word	0x00000000
        /*02f4*/ 	.short	0x010a
        /*02f6*/ 	.byte	0x3f
	.zero		1


	//   ....[36]....
        /*02f8*/ 	.word	0x00007740
        /*02fc*/ 	.word	0x0000005f
        /*0300*/ 	.word	0x00000010
        /*0304*/ 	.short	0x010a
        /*0306*/ 	.byte	0x3f
	.zero		1


	//   ....[37]....
        /*0308*/ 	.word	0x00007810
        /*030c*/ 	.word	0x0000000a
        /*0310*/ 	.word	0x00000028
        /*0314*/ 	.short	0x010a
        /*0316*/ 	.byte	0x3f
	.zero		1


	//   ....[38]....
        /*0318*/ 	.word	0x000078e0
        /*031c*/ 	.word	0x00000009
        /*0320*/ 	.word	0x00000000
        /*0324*/ 	.short	0x010a
        /*0326*/ 	.byte	0x3f
	.zero		1


	//   ....[39]....
        /*0328*/ 	.word	0x00007930
        /*032c*/ 	.word	0x00000008
        /*0330*/ 	.word	0x00000000
        /*0334*/ 	.short	0x010a
        /*0336*/ 	.byte	0x3f
	.zero		1


	//   ....[40]....
        /*0338*/ 	.word	0x00007980
        /*033c*/ 	.word	0x00000009
        /*0340*/ 	.word	0x00000000
        /*0344*/ 	.short	0x010a
        /*0346*/ 	.byte	0x3f
	.zero		1


	//   ....[41]....
        /*0348*/ 	.word	0x000079d0
        /*034c*/ 	.word	0x00000006
        /*0350*/ 	.word	0x00000000
        /*0354*/ 	.short	0x010a
        /*0356*/ 	.byte	0x3f
	.zero		1


	//----- nvinfo : EIATTR_NUM_MBARRIERS
	.align		4
.L_37:
        /*0358*/ 	.byte	0x03, 0x38
        /*035a*/ 	.short	0x0010


	//----- nvinfo : EIATTR_EXIT_INSTR_OFFSETS
	.align		4
        /*035c*/ 	.byte	0x04, 0x1c
        /*035e*/ 	.short	(.L_39 - .L_38)


	//   ....[0]....
.L_38:
        /*0360*/ 	.word	0x000011a0


	//   ....[1]....
        /*0364*/ 	.word	0x00001200


	//   ....[2]....
        /*0368*/ 	.word	0x000065c0


	//   ....[3]....
        /*036c*/ 	.word	0x000065f0


	//   ....[4]....
        /*0370*/ 	.word	0x00007630


	//----- nvinfo : EIATTR_MAX_THREADS
	.align		4
.L_39:
        /*0374*/ 	.byte	0x04, 0x05
        /*0376*/ 	.short	(.L_41 - .L_40)
.L_40:
        /*0378*/ 	.word	0x00000180
        /*037c*/ 	.word	0x00000001
        /*0380*/ 	.word	0x00000001


	//----- nvinfo : EIATTR_CRS_STACK_SIZE
	.align		4
.L_41:
        /*0384*/ 	.byte	0x04, 0x1e
        /*0386*/ 	.short	(.L_43 - .L_42)
.L_42:
        /*0388*/ 	.word	0x00000000


	//----- nvinfo : EIATTR_CBANK_PARAM_SIZE
	.align		4
.L_43:
        /*038c*/ 	.byte	0x03, 0x19
        /*038e*/ 	.short	0x0470


	//----- nvinfo : EIATTR_PARAM_CBANK
	.align		4
        /*0390*/ 	.byte	0x04, 0x0a
        /*0392*/ 	.short	(.L_45 - .L_44)
	.align		4
.L_44:
        /*0394*/ 	.word	index@(.nv.constant0._ZN7cutlass13device_kernelINS_4gemm6kernel13GemmUniversalIN4cute5tupleIJiiiiEEENS1_10collective13CollectiveMmaINS1_34MainloopSm90TmaGmmaWarpSpecializedILi5ENS5_IJNS4_1CILi1EEESB_SB_EEENS1_32KernelTmaWarpSpecializedPingpongEEENS5_IJNSA_ILi64EEENSA_ILi128EEENSA_ILi32EEEEEENS_6half_tENS5_IJlSB_lEEESJ_SK_NS4_8TiledMMAINS4_8MMA_AtomIJNS4_4SM904GMMA26MMA_64x128x16_F32F16F16_SSILNSO_5MajorE0ELSQ_0ELNSO_7ScaleInE1ELSR_1EEEEEENS4_6LayoutISC_NS5_IJNSA_ILi0EEESV_SV_EEEEENS5_IJNS4_10UnderscoreESY_SY_EEEEENS4_13SM90_TMA_LOADENS4_14ComposedLayoutINS4_7SwizzleILi2ELi4ELi3EEENS4_18smem_ptr_flag_bitsILi16EEENSU_INS5_IJNSA_ILi8EEESH_EEENS5_IJSH_SB_EEEEEEEvNS4_8identityES11_S1B_vS1C_EENS_8epilogue10collective6detail29Sm90TmaWarpSpecializedAdapterINS1F_15DefaultEpilogueISJ_SK_SK_NS1E_6thread17LinearCombinationISJ_Li1EffLNS1J_9ScaleType4KindE0ELNS_15FloatRoundStyleE2ESJ_EENS1_15EpilogueDefaultEEEEEvvEEEEvNT_6ParamsE)
        /*0398*/ 	.short	0x0210
        /*039a*/ 	.short	0x0470


	//----- nvinfo : EIATTR_SW_WAR
	.align		4
.L_45:
        /*039c*/ 	.byte	0x04, 0x36
        /*039e*/ 	.short	(.L_47 - .L_46)
.L_46:
        /*03a0*/ 	.word	0x00000008
.L_47:


//--------------------- .nv.callgraph             --------------------------
	.section	.nv.callgraph,"",@"SHT_CUDA_CALLGRAPH"
	.align	4
	.sectionentsize	8
	.align		4
        /*0000*/ 	.word	0x00000000
	.align		4
        /*0004*/ 	.word	0xffffffff
	.align		4
        /*0008*/ 	.word	index@(_ZN7cutlass13device_kernelINS_4gemm6kernel13GemmUniversalIN4cute5tupleIJiiiiEEENS1_10collective13CollectiveMmaINS1_34MainloopSm90TmaGmmaWarpSpecializedILi5ENS5_IJNS4_1CILi1EEESB_SB_EEENS1_32KernelTmaWarpSpecializedPingpongEEENS5_IJNSA_ILi64EEENSA_ILi128EEENSA_ILi32EEEEEENS_6half_tENS5_IJlSB_lEEESJ_SK_NS4_8TiledMMAINS4_8MMA_AtomIJNS4_4SM904GMMA26MMA_64x128x16_F32F16F16_SSILNSO_5MajorE0ELSQ_0ELNSO_7ScaleInE1ELSR_1EEEEEENS4_6LayoutISC_NS5_IJNSA_ILi0EEESV_SV_EEEEENS5_IJNS4_10UnderscoreESY_SY_EEEEENS4_13SM90_TMA_LOADENS4_14ComposedLayoutINS4_7SwizzleILi2ELi4ELi3EEENS4_18smem_ptr_flag_bitsILi16EEENSU_INS5_IJNSA_ILi8EEESH_EEENS5_IJSH_SB_EEEEEEEvNS4_8identityES11_S1B_vS1C_EENS_8epilogue10collective6detail29Sm90TmaWarpSpecializedAdapterINS1F_15DefaultEpilogueISJ_SK_SK_NS1E_6thread17LinearCombinationISJ_Li1EffLNS1J_9ScaleType4KindE0ELNS_15FloatRoundStyleE2ESJ_EENS1_15EpilogueDefaultEEEEEvvEEEEvNT_6ParamsE)
	.align		4
        /*000c*/ 	.word	index@(__assertfail)
	.align		4
        /*0010*/ 	.word	0x00000000
	.align		4
        /*0014*/ 	.word	0xfffffffe
	.align		4
        /*0018*/ 	.word	0x00000000
	.align		4
        /*001c*/ 	.word	0xfffffffd
	.align		4
        /*0020*/ 	.word	0x00000000
	.align		4
        /*0024*/ 	.word	0xfffffffc


//--------------------- .nv.constant4             --------------------------
	.section	.nv.constant4,"a",@progbits
	.align	8
	.align		8
.nv.constant4:
        /*0000*/ 	.dword	__assertfail
	.align		8
        /*0008*/ 	.dword	__unnamed_1
	.align		8
        /*0010*/ 	.dword	_ZN40_INTERNAL_6d3e027f_4_k_cu_3da4cb95_236214cuda3std3__45__cpo5beginE
	.align		8
        /*0018*/ 	.dword	_ZN40_INTERNAL_6d3e027f_4_k_cu_3da4cb95_236214cuda3std3__45__cpo3endE
	.align		8
        /*0020*/ 	.dword	_ZN40_INTERNAL_6d3e027f_4_k_cu_3da4cb95_236214cuda3std3__45__cpo6cbeginE
	.align		8
        /*0028*/ 	.dword	_ZN40_INTERNAL_6d3e027f_4_k_cu_3da4cb95_236214cuda3std3__45__cpo4cendE
	.align		8
        /*0030*/ 	.dword	_ZN40_INTERNAL_6d3e027f_4_k_cu_3da4cb95_236214cuda3std3__442_GLOBAL__N__6d3e027f_4_k_cu_3da4cb95_236216ignoreE
	.align		8
        /*0038*/ 	.dword	_ZN40_INTERNAL_6d3e027f_4_k_cu_3da4cb95_236214cuda3std3__419piecewise_constructE
	.align		8
        /*0040*/ 	.dword	_ZN40_INTERNAL_6d3e027f_4_k_cu_3da4cb95_236214cuda3std3__48in_placeE
	.align		8
        /*0048*/ 	.dword	_ZN40_INTERNAL_6d3e027f_4_k_cu_3da4cb95_236214cuda3std6ranges3__45__cpo4swapE
	.align		8
        /*0050*/ 	.dword	_ZN40_INTERNAL_6d3e027f_4_k_cu_3da4cb95_236214cuda3std6ranges3__45__cpo9iter_moveE
	.align		8
        /*0058*/ 	.dword	_ZN40_INTERNAL_6d3e027f_4_k_cu_3da4cb95_236214cute7productE
	.align		8
        /*0060*/ 	.dword	_ZN40_INTERNAL_6d3e027f_4_k_cu_3da4cb95_236214cute1_E
	.align		8
        /*0068*/ 	.dword	$str$22
	.align		8
        /*0070*/ 	.dword	$str$23


//--------------------- .text._ZN7cutlass13device_kernelINS_4gemm6kernel13GemmUniversalIN4cute5tupleIJiiiiEEENS1_10collective13CollectiveMmaINS1_34MainloopSm90TmaGmmaWarpSpecializedILi5ENS5_IJNS4_1CILi1EEESB_SB_EEENS1_32KernelTmaWarpSpecializedPingpongEEENS5_IJNSA_ILi64EEENSA_ILi128EEENSA_ILi32EEEEEENS_6half_tENS5_IJlSB_lEEESJ_SK_NS4_8TiledMMAINS4_8MMA_AtomIJNS4_4SM904GMMA26MMA_64x128x16_F32F16F16_SSILNSO_5MajorE0ELSQ_0ELNSO_7ScaleInE1ELSR_1EEEEEENS4_6LayoutISC_NS5_IJNSA_ILi0EEESV_SV_EEEEENS5_IJNS4_10UnderscoreESY_SY_EEEEENS4_13SM90_TMA_LOADENS4_14ComposedLayoutINS4_7SwizzleILi2ELi4ELi3EEENS4_18smem_ptr_flag_bitsILi16EEENSU_INS5_IJNSA_ILi8EEESH_EEENS5_IJSH_SB_EEEEEEEvNS4_8identityES11_S1B_vS1C_EENS_8epilogue10collective6detail29Sm90TmaWarpSpecializedAdapterINS1F_15DefaultEpilogueISJ_SK_SK_NS1E_6thread17LinearCombinationISJ_Li1EffLNS1J_9ScaleType4KindE0ELNS_15FloatRoundStyleE2ESJ_EENS1_15EpilogueDefaultEEEEEvvEEEEvNT_6ParamsE --------------------------
	.section	.text._ZN7cutlass13device_kernelINS_4gemm6kernel13GemmUniversalIN4cute5tupleIJiiiiEEENS1_10collective13CollectiveMmaINS1_34MainloopSm90TmaGmmaWarpSpecializedILi5ENS5_IJNS4_1CILi1EEESB_SB_EEENS1_32KernelTmaWarpSpecializedPingpongEEENS5_IJNSA_ILi64EEENSA_ILi128EEENSA_ILi32EEEEEENS_6half_tENS5_IJlSB_lEEESJ_SK_NS4_8TiledMMAINS4_8MMA_AtomIJNS4_4SM904GMMA26MMA_64x128x16_F32F16F16_SSILNSO_5MajorE0ELSQ_0ELNSO_7ScaleInE1ELSR_1EEEEEENS4_6LayoutISC_NS5_IJNSA_ILi0EEESV_SV_EEEEENS5_IJNS4_10UnderscoreESY_SY_EEEEENS4_13SM90_TMA_LOADENS4_14ComposedLayoutINS4_7SwizzleILi2ELi4ELi3EEENS4_18smem_ptr_flag_bitsILi16EEENSU_INS5_IJNSA_ILi8EEESH_EEENS5_IJSH_SB_EEEEEEEvNS4_8identityES11_S1B_vS1C_EENS_8epilogue10collective6detail29Sm90TmaWarpSpecializedAdapterINS1F_15DefaultEpilogueISJ_SK_SK_NS1E_6thread17LinearCombinationISJ_Li1EffLNS1J_9ScaleType4KindE0ELNS_15FloatRoundStyleE2ESJ_EENS1_15EpilogueDefaultEEEEEvvEEEEvNT_6ParamsE,"ax",@progbits
	.align	128
.text._ZN7cutlass13device_kernelINS_4gemm6kernel13GemmUniversalIN4cute5tupleIJiiiiEEENS1_10collective13CollectiveMmaINS1_34MainloopSm90TmaGmmaWarpSpecializedILi5ENS5_IJNS4_1CILi1EEESB_SB_EEENS1_32KernelTmaWarpSpecializedPingpongEEENS5_IJNSA_ILi64EEENSA_ILi128EEENSA_ILi32EEEEEENS_6half_tENS5_IJlSB_lEEESJ_SK_NS4_8TiledMMAINS4_8MMA_AtomIJNS4_4SM904GMMA26MMA_64x128x16_F32F16F16_SSILNSO_5MajorE0ELSQ_0ELNSO_7ScaleInE1ELSR_1EEEEEENS4_6LayoutISC_NS5_IJNSA_ILi0EEESV_SV_EEEEENS5_IJNS4_10UnderscoreESY_SY_EEEEENS4_13SM90_TMA_LOADENS4_14ComposedLayoutINS4_7SwizzleILi2ELi4ELi3EEENS4_18smem_ptr_flag_bitsILi16EEENSU_INS5_IJNSA_ILi8EEESH_EEENS5_IJSH_SB_EEEEEEEvNS4_8identityES11_S1B_vS1C_EENS_8epilogue10collective6detail29Sm90TmaWarpSpecializedAdapterINS1F_15DefaultEpilogueISJ_SK_SK_NS1E_6thread17LinearCombinationISJ_Li1EffLNS1J_9ScaleType4KindE0ELNS_15FloatRoundStyleE2ESJ_EENS1_15EpilogueDefaultEEEEEvvEEEEvNT_6ParamsE:
        .type           _ZN7cutlass13device_kernelINS_4gemm6kernel13GemmUniversalIN4cute5tupleIJiiiiEEENS1_10collective13CollectiveMmaINS1_34MainloopSm90TmaGmmaWarpSpecializedILi5ENS5_IJNS4_1CILi1EEESB_SB_EEENS1_32KernelTmaWarpSpecializedPingpongEEENS5_IJNSA_ILi64EEENSA_ILi128EEENSA_ILi32EEEEEENS_6half_tENS5_IJlSB_lEEESJ_SK_NS4_8TiledMMAINS4_8MMA_AtomIJNS4_4SM904GMMA26MMA_64x128x16_F32F16F16_SSILNSO_5MajorE0ELSQ_0ELNSO_7ScaleInE1ELSR_1EEEEEENS4_6LayoutISC_NS5_IJNSA_ILi0EEESV_SV_EEEEENS5_IJNS4_10UnderscoreESY_SY_EEEEENS4_13SM90_TMA_LOADENS4_14ComposedLayoutINS4_7SwizzleILi2ELi4ELi3EEENS4_18smem_ptr_flag_bitsILi16EEENSU_INS5_IJNSA_ILi8EEESH_EEENS5_IJSH_SB_EEEEEEEvNS4_8identityES11_S1B_vS1C_EENS_8epilogue10collective6detail29Sm90TmaWarpSpecializedAdapterINS1F_15DefaultEpilogueISJ_SK_SK_NS1E_6thread17LinearCombinationISJ_Li1EffLNS1J_9ScaleType4KindE0ELNS_15FloatRoundStyleE2ESJ_EENS1_15EpilogueDefaultEEEEEvvEEEEvNT_6ParamsE,@function
        .size           _ZN7cutlass13device_kernelINS_4gemm6kernel13GemmUniversalIN4cute5tupleIJiiiiEEENS1_10collective13CollectiveMmaINS1_34MainloopSm90TmaGmmaWarpSpecializedILi5ENS5_IJNS4_1CILi1EEESB_SB_EEENS1_32KernelTmaWarpSpecializedPingpongEEENS5_IJNSA_ILi64EEENSA_ILi128EEENSA_ILi32EEEEEENS_6half_tENS5_IJlSB_lEEESJ_SK_NS4_8TiledMMAINS4_8MMA_AtomIJNS4_4SM904GMMA26MMA_64x128x16_F32F16F16_SSILNSO_5MajorE0ELSQ_0ELNSO_7ScaleInE1ELSR_1EEEEEENS4_6LayoutISC_NS5_IJNSA_ILi0EEESV_SV_EEEEENS5_IJNS4_10UnderscoreESY_SY_EEEEENS4_13SM90_TMA_LOADENS4_14ComposedLayoutINS4_7SwizzleILi2ELi4ELi3EEENS4_18smem_ptr_flag_bitsILi16EEENSU_INS5_IJNSA_ILi8EEESH_EEENS5_IJSH_SB_EEEEEEEvNS4_8identityES11_S1B_vS1C_EENS_8epilogue10collective6detail29Sm90TmaWarpSpecializedAdapterINS1F_15DefaultEpilogueISJ_SK_SK_NS1E_6thread17LinearCombinationISJ_Li1EffLNS1J_9ScaleType4KindE0ELNS_15FloatRoundStyleE2ESJ_EENS1_15EpilogueDefaultEEEEEvvEEEEvNT_6ParamsE,(.L_x_199 - _ZN7cutlass13device_kernelINS_4gemm6kernel13GemmUniversalIN4cute5tupleIJiiiiEEENS1_10collective13CollectiveMmaINS1_34MainloopSm90TmaGmmaWarpSpecializedILi5ENS5_IJNS4_1CILi1EEESB_SB_EEENS1_32KernelTmaWarpSpecializedPingpongEEENS5_IJNSA_ILi64EEENSA_ILi128EEENSA_ILi32EEEEEENS_6half_tENS5_IJlSB_lEEESJ_SK_NS4_8TiledMMAINS4_8MMA_AtomIJNS4_4SM904GMMA26MMA_64x128x16_F32F16F16_SSILNSO_5MajorE0ELSQ_0ELNSO_7ScaleInE1ELSR_1EEEEEENS4_6LayoutISC_NS5_IJNSA_ILi0EEESV_SV_EEEEENS5_IJNS4_10UnderscoreESY_SY_EEEEENS4_13SM90_TMA_LOADENS4_14ComposedLayoutINS4_7SwizzleILi2ELi4ELi3EEENS4_18smem_ptr_flag_bitsILi16EEENSU_INS5_IJNSA_ILi8EEESH_EEENS5_IJSH_SB_EEEEEEEvNS4_8identityES11_S1B_vS1C_EENS_8epilogue10collective6detail29Sm90TmaWarpSpecializedAdapterINS1F_15DefaultEpilogueISJ_SK_SK_NS1E_6thread17LinearCombinationISJ_Li1EffLNS1J_9ScaleType4KindE0ELNS_15FloatRoundStyleE2ESJ_EENS1_15EpilogueDefaultEEEEEvvEEEEvNT_6ParamsE)
        .other          _ZN7cutlass13device_kernelINS_4gemm6kernel13GemmUniversalIN4cute5tupleIJiiiiEEENS1_10collective13CollectiveMmaINS1_34MainloopSm90TmaGmmaWarpSpecializedILi5ENS5_IJNS4_1CILi1EEESB_SB_EEENS1_32KernelTmaWarpSpecializedPingpongEEENS5_IJNSA_ILi64EEENSA_ILi128EEENSA_ILi32EEEEEENS_6half_tENS5_IJlSB_lEEESJ_SK_NS4_8TiledMMAINS4_8MMA_AtomIJNS4_4SM904GMMA26MMA_64x128x16_F32F16F16_SSILNSO_5MajorE0ELSQ_0ELNSO_7ScaleInE1ELSR_1EEEEEENS4_6LayoutISC_NS5_IJNSA_ILi0EEESV_SV_EEEEENS5_IJNS4_10UnderscoreESY_SY_EEEEENS4_13SM90_TMA_LOADENS4_14ComposedLayoutINS4_7SwizzleILi2ELi4ELi3EEENS4_18smem_ptr_flag_bitsILi16EEENSU_INS5_IJNSA_ILi8EEESH_EEENS5_IJSH_SB_EEEEEEEvNS4_8identityES11_S1B_vS1C_EENS_8epilogue10collective6detail29Sm90TmaWarpSpecializedAdapterINS1F_15DefaultEpilogueISJ_SK_SK_NS1E_6thread17LinearCombinationISJ_Li1EffLNS1J_9ScaleType4KindE0ELNS_15FloatRoundStyleE2ESJ_EENS1_15EpilogueDefaultEEEEEvvEEEEvNT_6ParamsE,@"STO_CUDA_ENTRY STV_DEFAULT"
_ZN7cutlass13device_kernelINS_4gemm6kernel13GemmUniversalIN4cute5tupleIJiiiiEEENS1_10collective13CollectiveMmaINS1_34MainloopSm90TmaGmmaWarpSpecializedILi5ENS5_IJNS4_1CILi1EEESB_SB_EEENS1_32KernelTmaWarpSpecializedPingpongEEENS5_IJNSA_ILi64EEENSA_ILi128EEENSA_ILi32EEEEEENS_6half_tENS5_IJlSB_lEEESJ_SK_NS4_8TiledMMAINS4_8MMA_AtomIJNS4_4SM904GMMA26MMA_64x128x16_F32F16F16_SSILNSO_5MajorE0ELSQ_0ELNSO_7ScaleInE1ELSR_1EEEEEENS4_6LayoutISC_NS5_IJNSA_ILi0EEESV_SV_EEEEENS5_IJNS4_10UnderscoreESY_SY_EEEEENS4_13SM90_TMA_LOADENS4_14ComposedLayoutINS4_7SwizzleILi2ELi4ELi3EEENS4_18smem_ptr_flag_bitsILi16EEENSU_INS5_IJNSA_ILi8EEESH_EEENS5_IJSH_SB_EEEEEEEvNS4_8identityES11_S1B_vS1C_EENS_8epilogue10collective6detail29Sm90TmaWarpSpecializedAdapterINS1F_15DefaultEpilogueISJ_SK_SK_NS1E_6thread17LinearCombinationISJ_Li1EffLNS1J_9ScaleType4KindE0ELNS_15FloatRoundStyleE2ESJ_EENS1_15EpilogueDefaultEEEEEvvEEEEvNT_6ParamsE:
[----:B------:R-:W0:Y:S02]  /*0000*/  LDC R1, c[0x0][0x28] ;  /* 0x00000a00ff017b82 */ /* 0x000e240000000800 */
[----:B0-----:R-:W-:Y:S01]  /*0010*/  VIADD R1, R1, 0xfffffff8 ;  /* 0xfffffff801017836 */ /* 0x001fe20000000000 */
[----:B------:R-:W0:Y:S01]  /*0020*/  S2R R4, SR_TID.X ;  /* 0x0000000000047919 */ /* 0x000e220000002100 */
[----:B------:R-:W-:Y:S01]  /*0030*/  ELECT P0, URZ, PT ;  /* 0x00000000003f782f */ /* 0x000fe20003800000 */
[----:B------:R-:W-:Y:S01]  /*0040*/  BSSY B0, `(.L_x_0) ;  /* 0x000000f000007945 */ /* 0x000fe20003800000 */
[--C-:B0-----:R-:W-:Y:S02]  /*0050*/  SHF.R.U32.HI R0, RZ, 0x5, R4.reuse ;  /* 0x00000005ff007819 */ /* 0x101fe40000011604 */
[----:B------:R-:W-:-:S03]  /*0060*/  SHF.R.U32.HI R5, RZ, 0x7, R4 ;  /* 0x00000007ff057819 */ /* 0x000fc60000011604 */
[----:B------:R-:W0:Y:S04]  /*0070*/  SHFL.IDX PT, R2, R0, RZ, 0x1f ;  /* 0x00001fff00027589 */ /* 0x000e2800000e0000 */
[----:B------:R1:W2:Y:S01]  /*0080*/  SHFL.IDX PT, R8, R5, RZ, 0x1f ;  /* 0x00001fff05087589 */ /* 0x0002a200000e0000 */
[----:B0-----:R-:W-:-:S13]  /*0090*/  ISETP.NE.OR P0, PT, R2, RZ, !P0 ;  /* 0x000000ff0200720c */ /* 0x001fda0004705670 */
[----:B-12---:R-:W-:Y:S05]  /*00a0*/  @P0 BRA `(.L_x_1) ;  /* 0x0000000000200947 */ /* 0x006fea0003800000 */
[----:B------:R-:W-:Y:S02]  /*00b0*/  ULDC.64 UR4, c[0x0][0x198] ;  /* 0x0000660000047ab9 */ /* 0x000fe40000000a00 */
[----:B------:R-:W-:Y:S02]  /*00c0*/  UIADD3 UR6, UP0, UR4, 0xf0, URZ ;  /* 0x000000f004067890 */ /* 0x000fe4000ff1e03f */
[----:B------:R-:W-:Y:S02]  /*00d0*/  UIADD3 UR4, UP1, UR4, 0x1f0, URZ ;  /* 0x000001f004047890 */ /* 0x000fe4000ff3e03f */
[----:B------:R-:W-:Y:S02]  /*00e0*/  UIADD3.X UR7, URZ, UR5, URZ, UP0, !UPT ;  /* 0x000000053f077290 */ /* 0x000fe400087fe43f */
[----:B------:R-:W-:-:S07]  /*00f0*/  UIADD3.X UR5, URZ, UR5, URZ, UP1, !UPT ;  /* 0x000000053f057290 */ /* 0x000fce0008ffe43f */
[----:B------:R0:W-:Y:S02]  /*0100*/  UTMACCTL.PF [UR6] ;  /* 0x00000000060079b9 */ /* 0x0001e40008040000 */
[----:B------:R0:W-:Y:S02]  /*0110*/  UTMACCTL.PF [UR4] ;  /* 0x00000000040079b9 */ /* 0x0001e40008040000 */
[----:B0-----:R-:W-:Y:S01]  /*0120*/  NOP ;  /* 0x0000000000007918 */ /* 0x001fe20000000000 */
.L_x_1:
[----:B------:R-:W-:Y:S05]  /*0130*/  BSYNC B0 ;  /* 0x0000000000007941 */ /* 0x000fea0003800000 */
.L_x_0:
[----:B------:R-:W0:Y:S02]  /*0140*/  SHFL.IDX PT, R3, R0, RZ, 0x1f ;  /* 0x00001fff00037589 */ /* 0x000e2400000e0000 */
[----:B0-----:R-:W-:-:S13]  /*0150*/  ISETP.NE.AND P0, PT, R3, RZ, PT ;  /* 0x000000ff0300720c */ /* 0x001fda0003f05270 */
[----:B------:R-:W-:Y:S05]  /*0160*/  @P0 BRA `(.L_x_2) ;  /* 0x0000000000600947 */ /* 0x000fea0003800000 */
[----:B------:R-:W0:Y:S01]  /*0170*/  S2UR UR8, SR_CgaCtaId ;  /* 0x00000000000879c3 */ /* 0x000e220000008800 */
[----:B------:R-:W-:Y:S01]  /*0180*/  UMOV UR4, 0x400 ;  /* 0x0000040000047882 */ /* 0x000fe20000000000 */
[----:B------:R-:W-:Y:S01]  /*0190*/  UMOV UR5, 0x1 ;  /* 0x0000000100057882 */ /* 0x000fe20000000000 */
[----:B------:R-:W-:Y:S01]  /*01a0*/  UMOV UR6, 0x80 ;  /* 0x0000008000067882 */ /* 0x000fe20000000000 */
[----:B------:R-:W-:Y:S01]  /*01b0*/  ELECT P0, URZ, PT ;  /* 0x00000000003f782f */ /* 0x000fe20003800000 */
[----:B------:R-:W-:-:S04]  /*01c0*/  UIADD3 UR6, -UR6, 0x100000, URZ ;  /* 0x0010000006067890 */ /* 0x000fc8000fffe13f */
[----:B------:R-:W-:Y:S02]  /*01d0*/  USHF.L.U32 UR7, UR6, 0xb, URZ ;  /* 0x0000000b06077899 */ /* 0x000fe4000800063f */
[----:B------:R-:W-:Y:S02]  /*01e0*/  USHF.L.U32 UR6, UR6, 0x1, URZ ;  /* 0x0000000106067899 */ /* 0x000fe4000800063f */
[----:B0-----:R-:W-:Y:S02]  /*01f0*/  ULEA UR8, UR8, UR4, 0x18 ;  /* 0x0000000408087291 */ /* 0x001fe4000f8ec03f */
[----:B------:R-:W-:-:S04]  /*0200*/  UIADD3 UR4, -UR5, 0x100000, URZ ;  /* 0x0010000005047890 */ /* 0x000fc8000fffe13f */
[----:B------:R-:W-:Y:S02]  /*0210*/  USHF.L.U32 UR5, UR4, 0xb, URZ ;  /* 0x0000000b04057899 */ /* 0x000fe4000800063f */
[----:B------:R-:W-:Y:S01]  /*0220*/  USHF.L.U32 UR4, UR4, 0x1, URZ ;  /* 0x0000000104047899 */ /* 0x000fe2000800063f */
[----:B------:R-:W0:Y:S11]  /*0230*/  FENCE.VIEW.ASYNC.S ;  /* 0x00000000000073c6 */ /* 0x000e360000000000 */
[----:B0-----:R0:W1:Y:S01]  /*0240*/  SYNCS.EXCH.64 URZ, [UR8], UR4 ;  /* 0x00000004083f75b2 */ /* 0x0010620008000100 */
[----:B------:R0:W2:Y:S01]  /*0250*/  SYNCS.EXCH.64 URZ, [UR8+0x28], UR6 ;  /* 0x00002806083f75b2 */ /* 0x0000a20008000100 */
[----:B------:R0:W3:Y:S01]  /*0260*/  SYNCS.EXCH.64 URZ, [UR8+0x8], UR4 ;  /* 0x00000804083f75b2 */ /* 0x0000e20008000100 */
[----:B------:R0:W4:Y:S01]  /*0270*/  SYNCS.EXCH.64 URZ, [UR8+0x30], UR6 ;  /* 0x00003006083f75b2 */ /* 0x0001220008000100 */
[----:B------:R0:W0:Y:S01]  /*0280*/  SYNCS.EXCH.64 URZ, [UR8+0x10], UR4 ;  /* 0x00001004083f75b2 */ /* 0x0000220008000100 */
[----:B------:R0:W0:Y:S01]  /*0290*/  SYNCS.EXCH.64 URZ, [UR8+0x38], UR6 ;  /* 0x00003806083f75b2 */ /* 0x0000220008000100 */
[----:B------:R0:W0:Y:S01]  /*02a0*/  SYNCS.EXCH.64 URZ, [UR8+0x18], UR4 ;  /* 0x00001804083f75b2 */ /* 0x0000220008000100 */
[----:B------:R0:W0:Y:S01]  /*02b0*/  SYNCS.EXCH.64 URZ, [UR8+0x40], UR6 ;  /* 0x00004006083f75b2 */ /* 0x0000220008000100 */
[----:B------:R0:W0:Y:S01]  /*02c0*/  SYNCS.EXCH.64 URZ, [UR8+0x20], UR4 ;  /* 0x00002004083f75b2 */ /* 0x0000220008000100 */
[----:B------:R0:W0:Y:S01]  /*02d0*/  SYNCS.EXCH.64 URZ, [UR8+0x48], UR6 ;  /* 0x00004806083f75b2 */ /* 0x0000220008000100 */
[----:B------:R-:W-:Y:S01]  /*02e0*/  NOP ;  /* 0x0000000000007918 */ /* 0x000fe20000000000 */
.L_x_2:
[----:B------:R-:W5:Y:S01]  /*02f0*/  SHFL.IDX PT, R6, R0, RZ, 0x1f ;  /* 0x00001fff00067589 */ /* 0x000f6200000e0000 */
[----:B------:R-:W-:Y:S01]  /*0300*/  ELECT P0, URZ, PT ;  /* 0x00000000003f782f */ /* 0x000fe20003800000 */
[----:B------:R-:W-:Y:S01]  /*0310*/  NOP ;  /* 0x0000000000007918 */ /* 0x000fe20000000000 */
[----:B------:R-:W-:Y:S01]  /*0320*/  ELECT P1, URZ, PT ;  /* 0x00000000003f782f */ /* 0x000fe20003820000 */
[----:B------:R-:W1:Y:S01]  /*0330*/  SHFL.IDX PT, R3, R0, RZ, 0x1f ;  /* 0x00001fff00037589 */ /* 0x000e6200000e0000 */
[----:B0-----:R-:W-:Y:S01]  /*0340*/  UMOV UR4, 0x20 ;  /* 0x0000002000047882 */ /* 0x001fe20000000000 */
[----:B------:R-:W-:Y:S01]  /*0350*/  UMOV UR11, 0x80 ;  /* 0x00000080000b7882 */ /* 0x000fe20000000000 */
[----:B------:R-:W-:Y:S01]  /*0360*/  NOP ;  /* 0x0000000000007918 */ /* 0x000fe20000000000 */
[C---:B------:R-:W-:Y:S01]  /*0370*/  VIADD R33, R8.reuse, 0xffffffff ;  /* 0xffffffff08217836 */ /* 0x040fe20000000000 */
[----:B------:R-:W0:Y:S01]  /*0380*/  SHFL.IDX PT, R5, R5, RZ, 0x1f ;  /* 0x00001fff05057589 */ /* 0x000e2200000e0000 */
[----:B------:R-:W-:Y:S01]  /*0390*/  ULDC.64 UR36, c[0x0][0x208] ;  /* 0x0000820000247ab9 */ /* 0x000fe20000000a00 */
[----:B------:R-:W-:-:S02]  /*03a0*/  ISETP.NE.AND P2, PT, R8, RZ, PT ;  /* 0x000000ff0800720c */ /* 0x000fc40003f45270 */
[----:B------:R-:W-:Y:S02]  /*03b0*/  ISETP.GE.U32.AND P3, PT, R33, 0x2, PT ;  /* 0x000000022100780c */ /* 0x000fe40003f66070 */
[----:B-----5:R-:W-:Y:S02]  /*03c0*/  ISETP.NE.OR P0, PT, R6, RZ, !P0 ;  /* 0x000000ff0600720c */ /* 0x020fe40004705670 */
[----:B-1----:R-:W-:Y:S02]  /*03d0*/  ISETP.NE.OR P1, PT, R3, RZ, !P1 ;  /* 0x000000ff0300720c */ /* 0x002fe40004f25670 */
[----:B------:R-:W-:-:S04]  /*03e0*/  SHF.R.S32.HI R3, RZ, 0x1f, R2 ;  /* 0x0000001fff037819 */ /* 0x000fc80000011402 */
[----:B------:R-:W-:-:S05]  /*03f0*/  LEA.HI R3, R3, R2, RZ, 0x2 ;  /* 0x0000000203037211 */ /* 0x000fca00078f10ff */
[----:B------:R-:W-:Y:S01]  /*0400*/  VOTEU.ALL UP0, P0 ;  /* 0x00000000003f7886 */ /* 0x000fe20000000000 */
[----:B------:R-:W-:Y:S01]  /*0410*/  LOP3.LUT R3, R3, 0xfffffffc, RZ, 0xc0, !PT ;  /* 0xfffffffc03037812 */ /* 0x000fe200078ec0ff */
[----:B------:R-:W-:-:S03]  /*0420*/  VOTEU.ALL UP1, P1 ;  /* 0x00000000003f7886 */ /* 0x000fc60000820000 */
[----:B------:R-:W1:Y:S01]  /*0430*/  @!UP0 S2UR UR7, SR_CgaCtaId ;  /* 0x00000000000789c3 */ /* 0x000e620000008800 */
[----:B------:R-:W-:Y:S01]  /*0440*/  @!UP0 UMOV UR6, 0x400 ;  /* 0x0000040000068882 */ /* 0x000fe20000000000 */
[----:B------:R-:W-:-:S04]  /*0450*/  @!UP0 UIADD3 UR4, -UR4, 0x100000, URZ ;  /* 0x0010000004048890 */ /* 0x000fc8000fffe13f */
[----:B------:R-:W-:Y:S02]  /*0460*/  @!UP0 USHF.L.U32 UR5, UR4, 0xb, URZ ;  /* 0x0000000b04058899 */ /* 0x000fe4000800063f */
[----:B------:R-:W-:Y:S01]  /*0470*/  @!UP0 USHF.L.U32 UR4, UR4, 0x1, URZ ;  /* 0x0000000104048899 */ /* 0x000fe2000800063f */
[----:B------:R-:W-:Y:S01]  /*0480*/  IMAD.IADD R0, R2, 0x1, -R3 ;  /* 0x0000000102007824 */ /* 0x000fe200078e0a03 */
[----:B------:R-:W-:Y:S01]  /*0490*/  @!UP1 UMOV UR9, 0x400 ;  /* 0x0000040000099882 */ /* 0x000fe20000000000 */
[----:B------:R-:W-:Y:S01]  /*04a0*/  VOTEU.ALL UP2, P1 ;  /* 0x00000000003f7886 */ /* 0x000fe20000840000 */
[----:B------:R-:W-:Y:S01]  /*04b0*/  VOTEU.ALL UP3, P1 ;  /* 0x00000000003f7886 */ /* 0x000fe20000860000 */
[----:B------:R-:W-:Y:S01]  /*04c0*/  VOTEU.ALL UP4, P1 ;  /* 0x00000000003f7886 */ /* 0x000fe20000880000 */
[----:B------:R-:W5:Y:S01]  /*04d0*/  @!UP1 S2UR UR10, SR_CgaCtaId ;  /* 0x00000000000a99c3 */ /* 0x000f620000008800 */
[----:B------:R-:W-:Y:S01]  /*04e0*/  VOTEU.ALL UP5, P1 ;  /* 0x00000000003f7886 */ /* 0x000fe200008a0000 */
[----:B------:R-:W-:-:S04]  /*04f0*/  SHF.R.S32.HI R3, RZ, 0x1f, R4 ;  /* 0x0000001fff037819 */ /* 0x000fc80000011404 */
[----:B------:R-:W-:-:S04]  /*0500*/  LEA.HI R3, R3, R4, RZ, 0x7 ;  /* 0x0000000403037211 */ /* 0x000fc800078f38ff */
[----:B------:R-:W-:-:S05]  /*0510*/  LOP3.LUT R3, R3, 0xffffff80, RZ, 0xc0, !PT ;  /* 0xffffff8003037812 */ /* 0x000fca00078ec0ff */
[----:B------:R-:W-:Y:S01]  /*0520*/  IMAD.IADD R3, R4, 0x1, -R3 ;  /* 0x0000000104037824 */ /* 0x000fe200078e0a03 */
[----:B-1----:R-:W-:Y:S02]  /*0530*/  @!UP0 ULEA UR8, UR7, UR6, 0x18 ;  /* 0x0000000607088291 */ /* 0x002fe4000f8ec03f */
[----:B------:R-:W-:-:S04]  /*0540*/  @!UP1 UIADD3 UR6, -UR11, 0x100000, URZ ;  /* 0x001000000b069890 */ /* 0x000fc8000fffe13f */
[----:B------:R-:W-:Y:S02]  /*0550*/  @!UP1 USHF.L.U32 UR7, UR6, 0xb, URZ ;  /* 0x0000000b06079899 */ /* 0x000fe4000800063f */
[----:B------:R-:W-:Y:S01]  /*0560*/  @!UP1 USHF.L.U32 UR6, UR6, 0x1, URZ ;  /* 0x0000000106069899 */ /* 0x000fe2000800063f */
[----:B------:R-:W-:Y:S01]  /*0570*/  VOTEU.ALL UP0, P0 ;  /* 0x00000000003f7886 */ /* 0x000fe20000000000 */
[----:B-----5:R-:W-:Y:S01]  /*0580*/  @!UP1 ULEA UR9, UR10, UR9, 0x18 ;  /* 0x000000090a099291 */ /* 0x020fe2000f8ec03f */
[----:B------:R-:W-:Y:S02]  /*0590*/  VOTEU.ALL UP1, P0 ;  /* 0x00000000003f7886 */ /* 0x000fe40000020000 */
[----:B------:R-:W-:Y:S01]  /*05a0*/  ULDC.64 UR10, c[0x0][0x598] ;  /* 0x00016600000a7ab9 */ /* 0x000fe20000000a00 */
[----:B------:R-:W-:Y:S01]  /*05b0*/  ISETP.NE.AND P0, PT, R0, 0x3, PT ;  /* 0x000000030000780c */ /* 0x000fe20003f05270 */
[----:B------:R-:W1:Y:S02]  /*05c0*/  FENCE.VIEW.ASYNC.S ;  /* 0x00000000000073c6 */ /* 0x000e640000000000 */
[----:B-1----:R1:W2:Y:S01]  /*05d0*/  @!UP0 SYNCS.EXCH.64 URZ, [UR8+0x80], UR4 ;  /* 0x00008004083f85b2 */ /* 0x0022a20008000100 */
[----:B------:R-:W-:-:S02]  /*05e0*/  ISETP.NE.U32.AND P1, PT, RZ, UR10, PT ;  /* 0x0000000aff007c0c */ /* 0x000fc4000bf25070 */
[----:B------:R-:W-:Y:S02]  /*05f0*/  ISETP.EQ.OR P0, PT, R0, RZ, !P0 ;  /* 0x000000ff0000720c */ /* 0x000fe40004702670 */
[----:B------:R-:W-:Y:S02]  /*0600*/  ISETP.NE.AND.EX P1, PT, RZ, UR11, PT, P1 ;  /* 0x0000000bff007c0c */ /* 0x000fe4000bf25310 */
[----:B------:R-:W-:-:S04]  /*0610*/  ISETP.EQ.AND P0, PT, R8, RZ, P0 ;  /* 0x000000ff0800720c */ /* 0x000fc80000702270 */
[----:B------:R-:W-:-:S04]  /*0620*/  SEL R16, RZ, 0x1, !P0 ;  /* 0x00000001ff107807 */ /* 0x000fc80004000000 */
[----:B------:R-:W-:Y:S01]  /*0630*/  SEL R16, R16, 0x2, P3 ;  /* 0x0000000210107807 */ /* 0x000fe20001800000 */
[----:B------:R1:W2:Y:S01]  /*0640*/  @!UP1 SYNCS.EXCH.64 URZ, [UR8+0x88], UR4 ;  /* 0x00008804083f95b2 */ /* 0x0002a20008000100 */
[----:B------:R-:W-:Y:S01]  /*0650*/  NOP ;  /* 0x0000000000007918 */ /* 0x000fe20000000000 */
[----:B------:R1:W2:Y:S01]  /*0660*/  @!UP2 SYNCS.EXCH.64 URZ, [UR9+0x60], UR6 ;  /* 0x00006006093fa5b2 */ /* 0x0002a20008000100 */
[----:B------:R1:W2:Y:S01]  /*0670*/  @!UP3 SYNCS.EXCH.64 URZ, [UR9+0x68], UR6 ;  /* 0x00006806093fb5b2 */ /* 0x0002a20008000100 */
[----:B------:R1:W2:Y:S01]  /*0680*/  @!UP4 SYNCS.EXCH.64 URZ, [UR9+0x70], UR6 ;  /* 0x00007006093fc5b2 */ /* 0x0002a20008000100 */
[----:B------:R1:W2:Y:S01]  /*0690*/  @!UP5 SYNCS.EXCH.64 URZ, [UR9+0x78], UR6 ;  /* 0x00007806093fd5b2 */ /* 0x0002a20008000100 */
[----:B------:R-:W-:Y:S01]  /*06a0*/  NOP ;  /* 0x0000000000007918 */ /* 0x000fe20000000000 */
[----:B--234-:R-:W-:Y:S06]  /*06b0*/  BAR.SYNC.DEFER_BLOCKING 0x0 ;  /* 0x0000000000007b1d */ /* 0x01cfec0000010000 */
[----:B01----:R-:W-:Y:S05]  /*06c0*/  @!P1 BRA `(.L_x_3) ;  /* 0x00000000001c9947 */ /* 0x003fea0003800000 */
[----:B------:R-:W0:Y:S02]  /*06d0*/  LDC.64 R6, c[0x0][0x598] ;  /* 0x00016600ff067b82 */ /* 0x000e240000000a00 */
[----:B0-----:R-:W2:Y:S02]  /*06e0*/  LDG.E.64 R6, desc[UR36][R6.64] ;  /* 0x0000002406067981 */ /* 0x001ea4000c1e1b00 */
[----:B--2---:R-:W-:-:S04]  /*06f0*/  ISETP.NE.U32.AND P0, PT, R6, RZ, PT ;  /* 0x000000ff0600720c */ /* 0x004fc80003f05070 */
[----:B------:R-:W-:-:S13]  /*0700*/  ISETP.NE.AND.EX P0, PT, R7, RZ, PT, P0 ;  /* 0x000000ff0700720c */ /* 0x000fda0003f05300 */
[----:B------:R-:W-:Y:S05]  /*0710*/  @!P0 BRA `(.L_x_3) ;  /* 0x0000000000088947 */ /* 0x000fea0003800000 */
[----:B------:R1:W5:Y:S01]  /*0720*/  LD.E R88, desc[UR36][R6.64] ;  /* 0x0000002406587980 */ /* 0x000362000c101900 */
[----:B------:R-:W-:Y:S05]  /*0730*/  BRA `(.L_x_4) ;  /* 0x0000000000247947 */ /* 0x000fea0003800000 */
.L_x_3:
[----:B------:R-:W-:Y:S02]  /*0740*/  ULDC.64 UR4, c[0x0][0x588] ;  /* 0x0001620000047ab9 */ /* 0x000fe40000000a00 */
[----:B------:R-:W-:-:S04]  /*0750*/  ISETP.NE.U32.AND P0, PT, RZ, UR4, PT ;  /* 0x00000004ff007c0c */ /* 0x000fc8000bf05070 */
[----:B------:R-:W-:-:S13]  /*0760*/  ISETP.NE.AND.EX P0, PT, RZ, UR5, PT, P0 ;  /* 0x00000005ff007c0c */ /* 0x000fda000bf05300 */
[----:B------:R-:W-:Y:S05]  /*0770*/  @!P0 BRA `(.L_x_5) ;  /* 0x00000000000c8947 */ /* 0x000fea0003800000 */
[----:B------:R-:W0:Y:S02]  /*0780*/  LDC.64 R88, c[0x0][0x588] ;  /* 0x00016200ff587b82 */ /* 0x000e240000000a00 */
[----:B0-----:R0:W5:Y:S01]  /*0790*/  LDG.E R88, desc[UR36][R88.64] ;  /* 0x0000002458587981 */ /* 0x001162000c1e1900 */
[----:B------:R-:W-:Y:S05]  /*07a0*/  BRA `(.L_x_4) ;  /* 0x0000000000087947 */ /* 0x000fea0003800000 */
.L_x_5:
[----:B------:R-:W-:Y:S02]  /*07b0*/  ULDC UR4, c[0x0][0x580] ;  /* 0x0001600000047ab9 */ /* 0x000fe40000000800 */
[----:B------:R-:W-:-:S07]  /*07c0*/  IMAD.U32 R88, RZ, RZ, UR4 ;  /* 0x00000004ff587e24 */ /* 0x000fce000f8e00ff */
.L_x_4:
[----:B------:R-:W-:Y:S02]  /*07d0*/  ULDC.64 UR4, c[0x0][0x5a0] ;  /* 0x0001680000047ab9 */ /* 0x000fe40000000a00 */
[----:B------:R-:W-:-:S04]  /*07e0*/  ISETP.NE.U32.AND P0, PT, RZ, UR4, PT ;  /* 0x00000004ff007c0c */ /* 0x000fc8000bf05070 */
[----:B------:R-:W-:-:S13]  /*07f0*/  ISETP.NE.AND.EX P0, PT, RZ, UR5, PT, P0 ;  /* 0x00000005ff007c0c */ /* 0x000fda000bf05300 */
[----:B------:R-:W-:Y:S05]  /*0800*/  @!P0 BRA `(.L_x_6) ;  /* 0x00000000001c8947 */ /* 0x000fea0003800000 */
[----:B-1----:R-:W1:Y:S02]  /*0810*/  LDC.64 R6, c[0x0][0x5a0] ;  /* 0x00016800ff067b82 */ /* 0x002e640000000a00 */
[----:B-1----:R-:W2:Y:S02]  /*0820*/  LDG.E.64 R6, desc[UR36][R6.64] ;  /* 0x0000002406067981 */ /* 0x002ea4000c1e1b00 */
[----:B--2---:R-:W-:-:S04]  /*0830*/  ISETP.NE.U32.AND P0, PT, R6, RZ, PT ;  /* 0x000000ff0600720c */ /* 0x004fc80003f05070 */
[----:B------:R-:W-:-:S13]  /*0840*/  ISETP.NE.AND.EX P0, PT, R7, RZ, PT, P0 ;  /* 0x000000ff0700720c */ /* 0x000fda0003f05300 */
[----:B------:R-:W-:Y:S05]  /*0850*/  @!P0 BRA `(.L_x_6) ;  /* 0x0000000000088947 */ /* 0x000fea0003800000 */
[----:B0-----:R2:W5:Y:S01]  /*0860*/  LD.E R89, desc[UR36][R6.64] ;  /* 0x0000002406597980 */ /* 0x001562000c101900 */
[----:B------:R-:W-:Y:S05]  /*0870*/  BRA `(.L_x_7) ;  /* 0x0000000000247947 */ /* 0x000fea0003800000 */
.L_x_6:
[----:B------:R-:W-:Y:S02]  /*0880*/  ULDC.64 UR4, c[0x0][0x590] ;  /* 0x0001640000047ab9 */ /* 0x000fe40000000a00 */
[----:B------:R-:W-:-:S04]  /*0890*/  ISETP.NE.U32.AND P0, PT, RZ, UR4, PT ;  /* 0x00000004ff007c0c */ /* 0x000fc8000bf05070 */
[----:B------:R-:W-:-:S13]  /*08a0*/  ISETP.NE.AND.EX P0, PT, RZ, UR5, PT, P0 ;  /* 0x00000005ff007c0c */ /* 0x000fda000bf05300 */
[----:B------:R-:W-:Y:S05]  /*08b0*/  @!P0 BRA `(.L_x_8) ;  /* 0x00000000000c8947 */ /* 0x000fea0003800000 */
[----:B-1----:R-:W0:Y:S02]  /*08c0*/  LDC.64 R6, c[0x0][0x590] ;  /* 0x00016400ff067b82 */ /* 0x002e240000000a00 */
[----:B0-----:R0:W5:Y:S01]  /*08d0*/  LDG.E R89, desc[UR36][R6.64] ;  /* 0x0000002406597981 */ /* 0x001162000c1e1900 */
[----:B------:R-:W-:Y:S05]  /*08e0*/  BRA `(.L_x_7) ;  /* 0x0000000000087947 */ /* 0x000fea0003800000 */
.L_x_8:
[----:B------:R-:W-:Y:S02]  /*08f0*/  ULDC UR4, c[0x0][0x584] ;  /* 0x0001610000047ab9 */ /* 0x000fe40000000800 */
[----:B0-----:R-:W-:-:S07]  /*0900*/  IMAD.U32 R89, RZ, RZ, UR4 ;  /* 0x00000004ff597e24 */ /* 0x001fce000f8e00ff */
.L_x_7:
[----:B------:R-:W3:Y:S01]  /*0910*/  LDC R2, c[0x0][0x65c] ;  /* 0x00019700ff027b82 */ /* 0x000ee20000000800 */
[----:B------:R-:W4:Y:S01]  /*0920*/  S2R R14, SR_CTAID.Y ;  /* 0x00000000000e7919 */ /* 0x000f220000002600 */
[----:B------:R-:W-:Y:S01]  /*0930*/  ULDC UR6, c[0x0][0x28c] ;  /* 0x0000a30000067ab9 */ /* 0x000fe20000000800 */
[----:B------:R-:W-:Y:S01]  /*0940*/  ISETP.NE.AND P0, PT, R8, 0x2, PT ;  /* 0x000000020800780c */ /* 0x000fe20003f05270 */
[----:B------:R-:W-:Y:S01]  /*0950*/  UIADD3 UR6, UR6, 0x1f, URZ ;  /* 0x0000001f06067890 */ /* 0x000fe2000fffe03f */
[----:B012---:R-:W0:Y:S01]  /*0960*/  S2R R6, SR_CTAID.X ;  /* 0x0000000000067919 */ /* 0x007e220000002500 */
[----:B------:R-:W-:Y:S01]  /*0970*/  IMAD.MOV.U32 R7, RZ, RZ, RZ ;  /* 0x000000ffff077224 */ /* 0x000fe200078e00ff */
[----:B------:R-:W-:Y:S01]  /*0980*/  UMOV UR38, URZ ;  /* 0x0000003f00267c82 */ /* 0x000fe20008000000 */
[----:B------:R-:W-:Y:S01]  /*0990*/  USHF.R.S32.HI UR7, URZ, 0x1f, UR6 ;  /* 0x0000001f3f077899 */ /* 0x000fe20008011406 */
[----:B------:R-:W-:Y:S01]  /*09a0*/  UMOV UR39, URZ ;  /* 0x0000003f00277c82 */ /* 0x000fe20008000000 */
[----:B------:R-:W-:-:S02]  /*09b0*/  ULDC.64 UR8, c[0x0][0x650] ;  /* 0x0001940000087ab9 */ /* 0x000fc40000000a00 */
[----:B------:R-:W-:-:S04]  /*09c0*/  ULEA.HI UR7, UR7, UR6, URZ, 0x5 ;  /* 0x0000000607077291 */ /* 0x000fc8000f8f283f */
[----:B------:R-:W-:Y:S01]  /*09d0*/  USHF.R.S32.HI UR40, URZ, 0x5, UR7 ;  /* 0x000000053f287899 */ /* 0x000fe20008011407 */
[----:B---3--:R-:W-:-:S13]  /*09e0*/  ISETP.NE.AND P1, PT, R2, 0x1, PT ;  /* 0x000000010200780c */ /* 0x008fda0003f25270 */
[----:B------:R-:W0:Y:S01]  /*09f0*/  @P1 LDC R19, c[0x0][0x10] ;  /* 0x00000400ff131b82 */ /* 0x000e220000000800 */
[----:B----4-:R-:W-:Y:S02]  /*0a00*/  @P1 IMAD.MOV.U32 R8, RZ, RZ, R14 ;  /* 0x000000ffff081224 */ /* 0x010fe400078e000e */
[----:B------:R-:W-:Y:S02]  /*0a10*/  @P1 IMAD.MOV.U32 R9, RZ, RZ, RZ ;  /* 0x000000ffff091224 */ /* 0x000fe400078e00ff */
[----:B------:R-:W-:-:S03]  /*0a20*/  @P1 IMAD.MOV.U32 R17, RZ, RZ, RZ ;  /* 0x000000ffff111224 */ /* 0x000fc600078e00ff */
[----:B------:R-:W1:Y:S01]  /*0a30*/  @!P1 LDC R11, c[0x0][0xc] ;  /* 0x00000300ff0b9b82 */ /* 0x000e620000000800 */
[----:B------:R-:W-:Y:S01]  /*0a40*/  ULDC UR4, c[0x0][0xc] ;  /* 0x0000030000047ab9 */ /* 0x000fe20000000800 */
[----:B------:R-:W-:Y:S02]  /*0a50*/  ULDC UR5, c[0x0][0x10] ;  /* 0x0000040000057ab9 */ /* 0x000fe40000000800 */
[----:B------:R-:W-:-:S04]  /*0a60*/  UIMAD.WIDE.U32 UR4, UR4, UR5, URZ ;  /* 0x00000005040472a5 */ /* 0x000fc8000f8e003f */
[----:B------:R-:W2:Y:S01]  /*0a70*/  LDC R2, c[0x0][0x14] ;  /* 0x00000500ff027b82 */ /* 0x000ea20000000800 */
[----:B0-----:R-:W-:-:S04]  /*0a80*/  @P1 IMAD.WIDE.U32 R18, R6, R19, R8 ;  /* 0x0000001306121225 */ /* 0x001fc800078e0008 */
[----:B------:R-:W-:Y:S02]  /*0a90*/  @P1 IMAD.IADD R17, R19, 0x1, R17 ;  /* 0x0000000113111824 */ /* 0x000fe400078e0211 */
[----:B-1----:R-:W-:-:S04]  /*0aa0*/  @!P1 IMAD.WIDE.U32 R8, R11, R14, R6 ;  /* 0x0000000e0b089225 */ /* 0x002fc800078e0006 */
[----:B------:R-:W-:Y:S02]  /*0ab0*/  @!P1 IMAD.MOV.U32 R18, RZ, RZ, R8 ;  /* 0x000000ffff129224 */ /* 0x000fe400078e0008 */
[----:B------:R-:W-:Y:S02]  /*0ac0*/  @!P1 IMAD.MOV.U32 R17, RZ, RZ, R9 ;  /* 0x000000ffff119224 */ /* 0x000fe400078e0009 */
[----:B--2---:R-:W-:-:S04]  /*0ad0*/  IMAD.WIDE.U32 R12, R2, UR4, RZ ;  /* 0x00000004020c7c25 */ /* 0x004fc8000f8e00ff */
[----:B------:R-:W-:Y:S01]  /*0ae0*/  IMAD R23, R2, UR5, RZ ;  /* 0x0000000502177c24 */ /* 0x000fe2000f8e02ff */
[----:B------:R0:W-:Y:S03]  /*0af0*/  STL.64 [R1], R12 ;  /* 0x0000000c01007387 */ /* 0x0001e60000100a00 */
[----:B------:R-:W-:Y:S01]  /*0b00*/  IMAD.IADD R23, R13, 0x1, R23 ;  /* 0x000000010d177824 */ /* 0x000fe200078e0217 */
[----:B------:R-:W-:Y:S06]  /*0b10*/  @P0 BRA `(.L_x_9) ;  /* 0x0000000000200947 */ /* 0x000fec0003800000 */
[----:B------:R-:W-:Y:S01]  /*0b20*/  UISETP.GE.U32.AND UP0, UPT, UR40, 0x5, UPT ;  /* 0x000000052800788c */ /* 0x000fe2000bf06070 */
[----:B------:R-:W-:Y:S01]  /*0b30*/  IADD3 R18, P0, R18, R12, RZ ;  /* 0x0000000c12127210 */ /* 0x000fe20007f1e0ff */
[----:B------:R-:W-:Y:S01]  /*0b40*/  UIMAD.WIDE.U32 UR4, UR40, -0x33333333, URZ ;  /* 0xcccccccd280478a5 */ /* 0x000fe2000f8e003f */
[----:B------:R-:W-:-:S03]  /*0b50*/  UMOV UR39, URZ ;  /* 0x0000003f00277c82 */ /* 0x000fc60008000000 */
[----:B------:R-:W-:Y:S01]  /*0b60*/  USHF.R.U32.HI UR4, URZ, 0x2, UR5 ;  /* 0x000000023f047899 */ /* 0x000fe20008011605 */
[----:B------:R-:W-:-:S03]  /*0b70*/  IMAD.X R17, R23, 0x1, R17, P0 ;  /* 0x0000000117117824 */ /* 0x000fc600000e0611 */
[----:B------:R-:W-:Y:S02]  /*0b80*/  UIMAD UR38, UR4, -0x5, UR40 ;  /* 0xfffffffb042678a4 */ /* 0x000fe4000f8e0228 */
[----:B------:R-:W-:-:S12]  /*0b90*/  @UP0 ULOP3.LUT UR39, UR4, 0x1, URZ, 0xc0, !UPT ;  /* 0x0000000104270892 */ /* 0x000fd8000f8ec03f */
.L_x_9:
[----:B------:R-:W-:Y:S01]  /*0ba0*/  ISETP.GE.U32.AND P0, PT, R18, UR8, PT ;  /* 0x0000000812007c0c */ /* 0x000fe2000bf06070 */
[----:B------:R-:W-:Y:S01]  /*0bb0*/  IMAD.MOV.U32 R19, RZ, RZ, -0x1 ;  /* 0xffffffffff137424 */ /* 0x000fe200078e00ff */
[----:B------:R-:W-:Y:S01]  /*0bc0*/  PRMT R8, RZ, 0x7610, R8 ;  /* 0x00007610ff087816 */ /* 0x000fe20000000008 */
[----:B------:R-:W-:Y:S01]  /*0bd0*/  IMAD.MOV.U32 R22, RZ, RZ, -0x1 ;  /* 0xffffffffff167424 */ /* 0x000fe200078e00ff */
[----:B------:R-:W-:Y:S01]  /*0be0*/  ISETP.GE.U32.AND.EX P0, PT, R17, UR9, PT, P0 ;  /* 0x0000000911007c0c */ /* 0x000fe2000bf06100 */
[----:B------:R-:W-:-:S12]  /*0bf0*/  IMAD.MOV.U32 R2, RZ, RZ, -0x1 ;  /* 0xffffffffff027424 */ /* 0x000fd800078e00ff */
[----:B------:R-:W-:Y:S05]  /*0c00*/  @P0 BRA `(.L_x_10) ;  /* 0x00000004005c0947 */ /* 0x000fea0003800000 */
[----:B------:R-:W1:Y:S01]  /*0c10*/  LDC.64 R20, c[0x0][0x628] ;  /* 0x00018a00ff147b82 */ /* 0x000e620000000a00 */
[----:B------:R-:W-:Y:S02]  /*0c20*/  IMAD.MOV.U32 R8, RZ, RZ, R18 ;  /* 0x000000ffff087224 */ /* 0x000fe400078e0012 */
[----:B------:R-:W-:-:S05]  /*0c30*/  IMAD.MOV.U32 R9, RZ, RZ, R17 ;  /* 0x000000ffff097224 */ /* 0x000fca00078e0011 */
[----:B------:R-:W2:Y:S08]  /*0c40*/  LDC R2, c[0x0][0x630] ;  /* 0x00018c00ff027b82 */ /* 0x000eb00000000800 */
[----:B------:R-:W3:Y:S01]  /*0c50*/  LDC.64 R24, c[0x0][0x620] ;  /* 0x00018800ff187b82 */ /* 0x000ee20000000a00 */
[----:B-1----:R-:W-:-:S04]  /*0c60*/  ISETP.NE.U32.AND P0, PT, R20, RZ, PT ;  /* 0x000000ff1400720c */ /* 0x002fc80003f05070 */
[----:B------:R-:W-:-:S13]  /*0c70*/  ISETP.NE.AND.EX P0, PT, R21, RZ, PT, P0 ;  /* 0x000000ff1500720c */ /* 0x000fda0003f05300 */
[----:B--23--:R-:W-:Y:S05]  /*0c80*/  @!P0 BRA `(.L_x_11) ;  /* 0x0000000000288947 */ /* 0x00cfea0003800000 */
[----:B0-----:R-:W0:Y:S02]  /*0c90*/  LDC R13, c[0x0][0x634] ;  /* 0x00018d00ff0d7b82 */ /* 0x001e240000000800 */
[----:B0-----:R-:W-:-:S05]  /*0ca0*/  IADD3 R13, P0, R18, R13, RZ ;  /* 0x0000000d120d7210 */ /* 0x001fca0007f1e0ff */
[----:B------:R-:W-:-:S04]  /*0cb0*/  IMAD.X R15, RZ, RZ, R17, P0 ;  /* 0x000000ffff0f7224 */ /* 0x000fc800000e0611 */
[----:B------:R-:W-:-:S04]  /*0cc0*/  IMAD.WIDE.U32 R8, R15, R20, RZ ;  /* 0x000000140f087225 */ /* 0x000fc800078e00ff */
[----:B------:R-:W-:-:S04]  /*0cd0*/  IMAD.WIDE.U32 R10, P0, R13, R21, R8 ;  /* 0x000000150d0a7225 */ /* 0x000fc80007800008 */
[----:B------:R-:W-:-:S04]  /*0ce0*/  IMAD.WIDE.U32 R8, R13, R20, RZ ;  /* 0x000000140d087225 */ /* 0x000fc800078e00ff */
[----:B------:R-:W-:Y:S01]  /*0cf0*/  IMAD.X R13, RZ, RZ, RZ, P0 ;  /* 0x000000ffff0d7224 */ /* 0x000fe200000e06ff */
[----:B------:R-:W-:Y:S01]  /*0d00*/  IADD3 RZ, P0, R9, R10, RZ ;  /* 0x0000000a09ff7210 */ /* 0x000fe20007f1e0ff */
[----:B------:R-:W-:-:S04]  /*0d10*/  IMAD.MOV.U32 R12, RZ, RZ, R11 ;  /* 0x000000ffff0c7224 */ /* 0x000fc800078e000b */
[----:B------:R-:W-:-:S08]  /*0d20*/  IMAD.WIDE.U32.X R8, R15, R21, R12, P0 ;  /* 0x000000150f087225 */ /* 0x000fd000000e040c */
.L_x_11:
[-CC-:B------:R-:W-:Y:S01]  /*0d30*/  SHF.R.U64 R31, R8, R2.reuse, R9.reuse ;  /* 0x00000002081f7219 */ /* 0x180fe20000001209 */
[----:B0-----:R-:W0:Y:S01]  /*0d40*/  LDC R12, c[0x0][0x618] ;  /* 0x00018600ff0c7b82 */ /* 0x001e220000000800 */
[----:B------:R-:W-:Y:S01]  /*0d50*/  SHF.R.U32.HI R7, RZ, R2, R9 ;  /* 0x00000002ff077219 */ /* 0x000fe20000011609 */
[----:B------:R-:W-:Y:S01]  /*0d60*/  ULDC UR4, c[0x0][0x150] ;  /* 0x0000540000047ab9 */ /* 0x000fe20000000800 */
[----:B------:R-:W-:Y:S01]  /*0d70*/  IADD3 R11, P0, RZ, -R31, RZ ;  /* 0x8000001fff0b7210 */ /* 0x000fe20007f1e0ff */
[----:B------:R-:W-:Y:S01]  /*0d80*/  IMAD.MOV.U32 R19, RZ, RZ, R17 ;  /* 0x000000ffff137224 */ /* 0x000fe200078e0011 */
[----:B------:R-:W-:-:S03]  /*0d90*/  I2FP.F32.U32 R2, R6 ;  /* 0x0000000600027245 */ /* 0x000fc60000201000 */
[----:B------:R-:W1:Y:S01]  /*0da0*/  LDC.64 R26, c[0x0][0x640] ;  /* 0x00019000ff1a7b82 */ /* 0x000e620000000a00 */
[----:B------:R-:W-:Y:S02]  /*0db0*/  IMAD.X R13, RZ, RZ, ~R7, P0 ;  /* 0x000000ffff0d7224 */ /* 0x000fe400000e0e07 */
[----:B------:R-:W-:Y:S01]  /*0dc0*/  FMUL R2, R2, UR4 ;  /* 0x0000000402027c20 */ /* 0x000fe20008400000 */
[----:B------:R-:W-:Y:S01]  /*0dd0*/  IMAD.WIDE.U32 R8, R11, R24, R18 ;  /* 0x000000180b087225 */ /* 0x000fe200078e0012 */
[----:B------:R-:W-:-:S03]  /*0de0*/  ULDC UR4, c[0x0][0x154] ;  /* 0x0000550000047ab9 */ /* 0x000fc60000000800 */
[----:B------:R-:W-:Y:S01]  /*0df0*/  IMAD R10, R13, R24, RZ ;  /* 0x000000180d0a7224 */ /* 0x000fe200078e02ff */
[----:B------:R-:W2:Y:S01]  /*0e00*/  LDC R7, c[0x0][0x144] ;  /* 0x00005100ff077b82 */ /* 0x000ea20000000800 */
[----:B------:R-:W3:Y:S02]  /*0e10*/  F2I.U32.TRUNC.NTZ R2, R2 ;  /* 0x0000000200027305 */ /* 0x000ee4000020f000 */
[----:B------:R-:W-:-:S04]  /*0e20*/  IMAD R11, R11, R25, R10 ;  /* 0x000000190b0b7224 */ /* 0x000fc800078e020a */
[----:B------:R-:W-:Y:S01]  /*0e30*/  IMAD.IADD R9, R9, 0x1, R11 ;  /* 0x0000000109097824 */ /* 0x000fe200078e020b */
[----:B------:R-:W4:Y:S01]  /*0e40*/  LDC R22, c[0x0][0x608] ;  /* 0x00018200ff167b82 */ /* 0x000f220000000800 */
[----:B------:R-:W-:-:S03]  /*0e50*/  IMAD.MOV.U32 R11, RZ, RZ, -0x1 ;  /* 0xffffffffff0b7424 */ /* 0x000fc600078e00ff */
[--C-:B0-----:R-:W-:Y:S02]  /*0e60*/  SHF.R.U64 R20, R8, R12, R9.reuse ;  /* 0x0000000c08147219 */ /* 0x101fe40000001209 */
[----:B------:R-:W-:Y:S02]  /*0e70*/  I2FP.F32.U32 R8, R14 ;  /* 0x0000000e00087245 */ /* 0x000fe40000201000 */
[----:B------:R-:W0:Y:S01]  /*0e80*/  LDC R24, c[0x0][0x658] ;  /* 0x00019600ff187b82 */ /* 0x000e220000000800 */
[----:B-1----:R-:W-:Y:S01]  /*0e90*/  ISETP.NE.U32.AND P0, PT, R26, RZ, PT ;  /* 0x000000ff1a00720c */ /* 0x002fe20003f05070 */
[----:B---3--:R-:W-:Y:S02]  /*0ea0*/  IMAD.MOV R10, RZ, RZ, -R2 ;  /* 0x000000ffff0a7224 */ /* 0x008fe400078e0a02 */
[----:B------:R-:W-:Y:S01]  /*0eb0*/  FMUL R8, R8, UR4 ;  /* 0x0000000408087c20 */ /* 0x000fe20008400000 */
[----:B------:R-:W-:Y:S02]  /*0ec0*/  SHF.R.U32.HI R9, RZ, R12, R9 ;  /* 0x0000000cff097219 */ /* 0x000fe40000011609 */
[----:B------:R-:W-:Y:S01]  /*0ed0*/  ISETP.NE.AND.EX P0, PT, R27, RZ, PT, P0 ;  /* 0x000000ff1b00720c */ /* 0x000fe20003f05300 */
[----:B------:R1:W3:Y:S01]  /*0ee0*/  F2I.U32.TRUNC.NTZ R15, R8 ;  /* 0x00000008000f7305 */ /* 0x0002e2000020f000 */
[----:B------:R-:W1:Y:S01]  /*0ef0*/  LDC R19, c[0x0][0x148] ;  /* 0x00005200ff137b82 */ /* 0x000e620000000800 */
[----:B--2---:R-:W-:-:S07]  /*0f00*/  IMAD R2, R7, R10, R6 ;  /* 0x0000000a07027224 */ /* 0x004fce00078e0206 */
[----:B------:R-:W2:Y:S01]  /*0f10*/  LDC R25, c[0x0][0x600] ;  /* 0x00018000ff197b82 */ /* 0x000ea20000000800 */
[-CC-:B----4-:R-:W-:Y:S02]  /*0f20*/  SHF.R.U64 R32, R20, R22.reuse, R9.reuse ;  /* 0x0000001614207219 */ /* 0x190fe40000001209 */
[----:B------:R-:W-:Y:S01]  /*0f30*/  SHF.R.U32.HI R7, RZ, R22, R9 ;  /* 0x00000016ff077219 */ /* 0x000fe20000011609 */
[----:B------:R-:W-:-:S04]  /*0f40*/  IMAD.MOV.U32 R9, RZ, RZ, 0x1 ;  /* 0x00000001ff097424 */ /* 0x000fc800078e00ff */
[----:B------:R-:W4:Y:S01]  /*0f50*/  LDC R28, c[0x0][0x648] ;  /* 0x00019200ff1c7b82 */ /* 0x000f220000000800 */
[-C--:B0-----:R-:W-:Y:S02]  /*0f60*/  SHF.L.U32 R6, R11, R24.reuse, RZ ;  /* 0x000000180b067219 */ /* 0x081fe400000006ff */
[--C-:B------:R-:W-:Y:S02]  /*0f70*/  SHF.R.U64 R22, R32, R24, R7.reuse ;  /* 0x0000001820167219 */ /* 0x100fe40000001207 */
[----:B------:R-:W-:Y:S02]  /*0f80*/  LOP3.LUT R13, RZ, R6, RZ, 0x33, !PT ;  /* 0x00000006ff0d7212 */ /* 0x000fe400078e33ff */
[-C--:B------:R-:W-:Y:S01]  /*0f90*/  SHF.R.U32.HI R7, RZ, R24.reuse, R7 ;  /* 0x00000018ff077219 */ /* 0x080fe20000011607 */
[----:B------:R-:W0:Y:S01]  /*0fa0*/  LDC R29, c[0x0][0x638] ;  /* 0x00018e00ff1d7b82 */ /* 0x000e220000000800 */
[----:B------:R-:W-:Y:S01]  /*0fb0*/  SHF.L.U32 R12, R9, R24, RZ ;  /* 0x00000018090c7219 */ /* 0x000fe200000006ff */
[----:B------:R-:W-:-:S06]  /*0fc0*/  IMAD.MOV.U32 R6, RZ, RZ, R22 ;  /* 0x000000ffff067224 */ /* 0x000fcc00078e0016 */
[----:B------:R-:W0:Y:S01]  /*0fd0*/  LDC R30, c[0x0][0x610] ;  /* 0x00018400ff1e7b82 */ /* 0x000e220000000800 */
[----:B-1-3--:R-:W-:Y:S05]  /*0fe0*/  @!P0 BRA `(.L_x_12) ;  /* 0x0000000000288947 */ /* 0x00afea0003800000 */
[----:B------:R-:W1:Y:S02]  /*0ff0*/  LDC R11, c[0x0][0x64c] ;  /* 0x00019300ff0b7b82 */ /* 0x000e640000000800 */
[----:B-1----:R-:W-:-:S05]  /*1000*/  IADD3 R11, P0, R22, R11, RZ ;  /* 0x0000000b160b7210 */ /* 0x002fca0007f1e0ff */
        /* <DEDUP_REMOVED lines=8> */
.L_x_12:
[----:B----4-:R-:W-:Y:S01]  /*1090*/  SHF.R.U64 R6, R6, R28, R7 ;  /* 0x0000001c06067219 */ /* 0x010fe20000001207 */
[----:B--2---:R-:W-:Y:S01]  /*10a0*/  VIADD R7, R25, 0xffffffff ;  /* 0xffffffff19077836 */ /* 0x004fe20000000000 */
[----:B------:R-:W-:Y:S01]  /*10b0*/  LOP3.LUT R13, R32, R13, RZ, 0xc0, !PT ;  /* 0x0000000d200d7212 */ /* 0x000fe200078ec0ff */
[----:B------:R-:W-:Y:S02]  /*10c0*/  IMAD.MOV R15, RZ, RZ, -R15 ;  /* 0x000000ffff0f7224 */ /* 0x000fe400078e0a0f */
[----:B------:R-:W-:Y:S01]  /*10d0*/  IMAD.MOV R8, RZ, RZ, -R6 ;  /* 0x000000ffff087224 */ /* 0x000fe200078e0a06 */
[----:B------:R-:W-:Y:S01]  /*10e0*/  LOP3.LUT R7, R20, R7, RZ, 0xc0, !PT ;  /* 0x0000000714077212 */ /* 0x000fe200078ec0ff */
[----:B------:R-:W-:Y:S02]  /*10f0*/  IMAD R13, R12, R6, R13 ;  /* 0x000000060c0d7224 */ /* 0x000fe400078e020d */
[----:B------:R-:W-:Y:S02]  /*1100*/  @P1 IMAD R2, R19, R15, R14 ;  /* 0x0000000f13021224 */ /* 0x000fe400078e020e */
[----:B0-----:R-:W-:-:S02]  /*1110*/  IMAD R6, R8, R29, R22 ;  /* 0x0000001d08067224 */ /* 0x001fc400078e0216 */
[----:B------:R-:W-:Y:S02]  /*1120*/  IMAD R2, R13, R30, R2 ;  /* 0x0000001e0d027224 */ /* 0x000fe400078e0202 */
[----:B------:R-:W-:Y:S02]  /*1130*/  IMAD R19, R6, R25, R7 ;  /* 0x0000001906137224 */ /* 0x000fe400078e0207 */
[----:B------:R-:W-:-:S03]  /*1140*/  IMAD.MOV.U32 R8, RZ, RZ, 0x1 ;  /* 0x00000001ff087424 */ /* 0x000fc600078e00ff */
[----:B------:R-:W-:Y:S02]  /*1150*/  SEL R22, R19, R2, !P1 ;  /* 0x0000000213167207 */ /* 0x000fe40004800000 */
[----:B------:R-:W-:Y:S01]  /*1160*/  SEL R19, R2, R19, !P1 ;  /* 0x0000001302137207 */ /* 0x000fe20004800000 */
[----:B------:R-:W-:-:S07]  /*1170*/  IMAD.MOV.U32 R2, RZ, RZ, R31 ;  /* 0x000000ffff027224 */ /* 0x000fce00078e001f */
.L_x_10:
[----:B------:R-:W-:Y:S05]  /*1180*/  @!P2 BRA `(.L_x_13) ;  /* 0x000000540010a947 */ /* 0x000fea0003800000 */
[----:B------:R-:W-:-:S13]  /*1190*/  ISETP.GT.U32.AND P0, PT, R33, 0x1, PT ;  /* 0x000000012100780c */ /* 0x000fda0003f04070 */
[----:B------:R-:W-:Y:S05]  /*11a0*/  @P0 EXIT ;  /* 0x000000000000094d */ /* 0x000fea0003800000 */
.L_x_14:
[----:B------:R-:W-:-:S08]  /*11b0*/  NOP ;  /* 0x0000000000007918 */ /* 0x000fd00000000000 */
[----:B------:R-:W1:Y:S02]  /*11c0*/  USETMAXREG.TRY_ALLOC.CTAPOOL UP0, 0xe8 ;  /* 0x000000e8000079c8 */ /* 0x000e640008000600 */
[----:B-1----:R-:W-:-:S13]  /*11d0*/  PLOP3.LUT P0, PT, PT, PT, UP0, 0x80, 0x0 ;  /* 0x000000000000781c */ /* 0x002fda0003f0f008 */
[----:B------:R-:W-:Y:S05]  /*11e0*/  @!P0 BRA `(.L_x_14) ;  /* 0xfffffffc00f08947 */ /* 0x000fea000383ffff */
[----:B------:R-:W-:-:S13]  /*11f0*/  LOP3.LUT P0, RZ, R8, 0xff, RZ, 0xc0, !PT ;  /* 0x000000ff08ff7812 */ /* 0x000fda000780c0ff */
[----:B------:R-:W-:Y:S05]  /*1200*/  @!P0 EXIT ;  /* 0x000000000000894d */ /* 0x000fea0003800000 */
[----:B------:R-:W1:Y:S01]  /*1210*/  S2UR UR4, SR_CgaCtaId ;  /* 0x00000000000479c3 */ /* 0x000e620000008800 */
[----:B------:R-:W-:Y:S01]  /*1220*/  VIADD R6, R5, 0xffffffff ;  /* 0xffffffff05067836 */ /* 0x000fe20000000000 */
[----:B------:R-:W-:Y:S01]  /*1230*/  SHF.R.S32.HI R0, RZ, 0x1f, R3 ;  /* 0x0000001fff007819 */ /* 0x000fe20000011403 */
[----:B------:R-:W-:Y:S01]  /*1240*/  UMOV UR41, 0x400 ;  /* 0x0000040000297882 */ /* 0x000fe20000000000 */
[----:B------:R-:W-:Y:S01]  /*1250*/  UISETP.LT.AND UP0, UPT, UR40, 0x1, UPT ;  /* 0x000000012800788c */ /* 0x000fe2000bf01270 */
[----:B------:R-:W-:Y:S01]  /*1260*/  LOP3.LUT R100, R16, 0x1, RZ, 0xfc, !PT ;  /* 0x0000000110647812 */ /* 0x000fe200078efcff */
[----:B------:R-:W-:Y:S01]  /*1270*/  ULDC UR6, c[0x0][0x284] ;  /* 0x0000a10000067ab9 */ /* 0x000fe20000000800 */
[----:B------:R-:W-:Y:S01]  /*1280*/  R2UR UR42, R6 ;  /* 0x00000000062a72ca */ /* 0x000fe200000e0000 */
[----:B------:R-:W-:Y:S01]  /*1290*/  USEL UR43, UR40, 0x1, UP0 ;  /* 0x00000001282b7887 */ /* 0x000fe20008000000 */
[CC--:B------:R-:W-:Y:S01]  /*12a0*/  LEA.HI R4, R0.reuse, R3.reuse, RZ, 0x2 ;  /* 0x0000000300047211 */ /* 0x0c0fe200078f10ff */
[----:B------:R-:W-:Y:S01]  /*12b0*/  USHF.L.U32 UR46, UR40, 0x1, URZ ;  /* 0x00000001282e7899 */ /* 0x000fe2000800063f */
[----:B------:R-:W-:Y:S01]  /*12c0*/  LEA.HI R0, R0, R3, RZ, 0x5 ;  /* 0x0000000300007211 */ /* 0x000fe200078f28ff */
[----:B------:R-:W-:Y:S01]  /*12d0*/  UIADD3 UR43, -UR43, UR40, URZ ;  /* 0x000000282b2b7290 */ /* 0x000fe2000fffe13f */
[----:B------:R-:W-:-:S02]  /*12e0*/  SHF.R.S32.HI R90, RZ, 0x2, R4 ;  /* 0x00000002ff5a7819 */ /* 0x000fc40000011404 */
[----:B------:R-:W-:Y:S02]  /*12f0*/  SHF.R.S32.HI R5, RZ, 0x1f, R4 ;  /* 0x0000001fff057819 */ /* 0x000fe40000011404 */
[----:B------:R-:W-:Y:S02]  /*1300*/  LOP3.LUT R92, R4, 0xfffffffc, RZ, 0xc0, !PT ;  /* 0xfffffffc045c7812 */ /* 0x000fe400078ec0ff */
[----:B------:R-:W-:Y:S01]  /*1310*/  LEA.HI R5, R5, R90, RZ, 0x3 ;  /* 0x0000005a05057211 */ /* 0x000fe200078f18ff */
[----:B------:R-:W-:Y:S01]  /*1320*/  USHF.L.U32 UR42, UR42, 0x3, URZ ;  /* 0x000000032a2a7899 */ /* 0x000fe2000800063f */
[----:B------:R-:W-:Y:S01]  /*1330*/  ISETP.NE.AND P0, PT, R6, RZ, PT ;  /* 0x000000ff0600720c */ /* 0x000fe20003f05270 */
[----:B------:R-:W-:Y:S01]  /*1340*/  IMAD.IADD R92, R3, 0x1, -R92 ;  /* 0x00000001035c7824 */ /* 0x000fe200078e0a5c */
[----:B------:R-:W-:Y:S01]  /*1350*/  LOP3.LUT R5, R5, 0xfffffff8, RZ, 0xc0, !PT ;  /* 0xfffffff805057812 */ /* 0x000fe200078ec0ff */
[----:B-1----:R-:W-:Y:S01]  /*1360*/  ULEA UR41, UR4, UR41, 0x18 ;  /* 0x0000002904297291 */ /* 0x002fe2000f8ec03f */
[----:B------:R-:W-:Y:S01]  /*1370*/  SEL R101, RZ, 0x1, P0 ;  /* 0x00000001ff657807 */ /* 0x000fe20000000000 */
[----:B------:R-:W-:-:S02]  /*1380*/  IMAD.U32 R94, RZ, RZ, UR42 ;  /* 0x0000002aff5e7e24 */ /* 0x000fc4000f8e00ff */
[----:B------:R-:W-:Y:S01]  /*1390*/  UIADD3 UR47, UR41, 0x60, URZ ;  /* 0x00000060292f7890 */ /* 0x000fe2000fffe03f */
[----:B------:R-:W-:Y:S01]  /*13a0*/  IMAD.IADD R90, R90, 0x1, -R5 ;  /* 0x000000015a5a7824 */ /* 0x000fe200078e0a05 */
[----:B------:R-:W-:Y:S01]  /*13b0*/  UIADD3 UR4, UR41, 0x180, URZ ;  /* 0x0000018029047890 */ /* 0x000fe2000fffe03f */
[----:B------:R-:W-:Y:S01]  /*13c0*/  SHF.R.S32.HI R5, RZ, 0x5, R0 ;  /* 0x00000005ff057819 */ /* 0x000fe20000011400 */
[----:B------:R-:W-:Y:S01]  /*13d0*/  UIADD3 UR5, UR41, 0x5180, URZ ;  /* 0x0000518029057890 */ /* 0x000fe2000fffe03f */
[C---:B------:R-:W-:Y:S01]  /*13e0*/  LOP3.LUT R96, R94.reuse, 0x8, RZ, 0xc0, !PT ;  /* 0x000000085e607812 */ /* 0x040fe200078ec0ff */
[----:B------:R-:W-:Y:S01]  /*13f0*/  USHF.R.U32.HI UR4, URZ, 0x4, UR4 ;  /* 0x000000043f047899 */ /* 0x000fe20008011604 */
[--C-:B------:R-:W-:Y:S01]  /*1400*/  SHF.R.S32.HI R91, RZ, 0x1f, R90.reuse ;  /* 0x0000001fff5b7819 */ /* 0x100fe2000001145a */
[----:B------:R-:W-:Y:S01]  /*1410*/  USHF.R.U32.HI UR5, URZ, 0x4, UR5 ;  /* 0x000000043f057899 */ /* 0x000fe20008011605 */
[C-C-:B------:R-:W-:Y:S01]  /*1420*/  IMAD R97, R5.reuse, -0x10, -R90.reuse ;  /* 0xfffffff005617824 */ /* 0x140fe200078e0a5a */
[----:B------:R-:W-:Y:S01]  /*1430*/  ULOP3.LUT UR4, UR4, 0x3fff, URZ, 0xc0, !UPT ;  /* 0x00003fff04047892 */ /* 0x000fe2000f8ec03f */
[----:B------:R-:W-:Y:S01]  /*1440*/  IMAD.U32 R93, RZ, RZ, UR47 ;  /* 0x0000002fff5d7e24 */ /* 0x000fe2000f8e00ff */
[----:B------:R-:W-:Y:S01]  /*1450*/  ULOP3.LUT UR5, UR5, 0x3fff, URZ, 0xc0, !UPT ;  /* 0x00003fff05057892 */ /* 0x000fe2000f8ec03f */
[----:B------:R-:W-:Y:S01]  /*1460*/  IMAD.WIDE R90, R5, 0x10, R90 ;  /* 0x00000010055a7825 */ /* 0x000fe200078e025a */
[----:B------:R-:W-:Y:S01]  /*1470*/  LOP3.LUT R94, R94, 0x8, RZ, 0xc, !PT ;  /* 0x000000085e5e7812 */ /* 0x000fe200078e0cff */
[----:B------:R-:W-:Y:S01]  /*1480*/  ULOP3.LUT UR44, UR4, 0x10000, URZ, 0xfc, !UPT ;  /* 0x00010000042c7892 */ /* 0x000fe2000f8efc3f */
[----:B------:R-:W-:Y:S01]  /*1490*/  LOP3.LUT R96, R96, 0x18, RZ, 0x3c, !PT ;  /* 0x0000001860607812 */ /* 0x000fe200078e3cff */
[----:B------:R-:W-:Y:S01]  /*14a0*/  VIADD R95, R93, UR42 ;  /* 0x0000002a5d5f7c36 */ /* 0x000fe20008000000 */
[----:B------:R-:W-:Y:S01]  /*14b0*/  ULOP3.LUT UR45, UR5, 0x10000, URZ, 0xfc, !UPT ;  /* 0x00010000052d7892 */ /* 0x000fe2000f8efc3f */
[----:B------:R-:W-:-:S11]  /*14c0*/  VIADD R97, R97, UR6 ;  /* 0x0000000661617c36 */ /* 0x000fd60008000000 */
.L_x_162:
[----:B------:R-:W-:Y:S01]  /*14d0*/  SHF.L.U32 R0, R101, 0x1f, RZ ;  /* 0x0000001f65007819 */ /* 0x000fe200000006ff */
[----:B------:R-:W-:Y:S02]  /*14e0*/  ULDC UR4, c[0x0][0x28c] ;  /* 0x0000a30000047ab9 */ /* 0x000fe40000000800 */
[----:B------:R-:W-:Y:S01]  /*14f0*/  ISETP.LT.AND P1, PT, RZ, UR4, PT ;  /* 0x00000004ff007c0c */ /* 0x000fe2000bf21270 */
[----:B------:R-:W1:Y:S02]  /*1500*/  SYNCS.PHASECHK.TRANS64.TRYWAIT P0, [R93+UR42], R0 ;  /* 0x000000005d0075a7 */ /* 0x000e64000800016a */
[----:B-1-34-:R-:W-:Y:S10]  /*1510*/  @!P0 BRA `(.L_x_15) ;  /* 0x0000006000488947 */ /* 0x01aff40003800000 */
.L_x_185:
[----:B------:R-:W-:Y:S05]  /*1520*/  @P1 BRA `(.L_x_16) ;  /* 0x0000000000401947 */ /* 0x000fea0003800000 */
[----:B-1----:R-:W-:Y:S01]  /*1530*/  MOV R0, 0x0 ;  /* 0x0000000000007802 */ /* 0x002fe20000000f00 */
[----:B------:R-:W-:Y:S01]  /*1540*/  ULDC.64 UR4, c[0x4][0x68] ;  /* 0x01001a0000047ab9 */ /* 0x000fe20000000a00 */
[----:B------:R-:W-:Y:S01]  /*1550*/  ULDC.64 UR6, c[0x4][0x8] ;  /* 0x0100020000067ab9 */ /* 0x000fe20000000a00 */
[----:B------:R-:W-:Y:S01]  /*1560*/  IMAD.U32 R4, RZ, RZ, UR4 ;  /* 0x00000004ff047e24 */ /* 0x000fe2000f8e00ff */
[----:B------:R1:W2:Y:S01]  /*1570*/  LDC.64 R14, c[0x4][R0] ;  /* 0x01000000000e7b82 */ /* 0x0002a20000000a00 */
[----:B------:R-:W-:Y:S01]  /*1580*/  IMAD.U32 R5, RZ, RZ, UR5 ;  /* 0x00000005ff057e24 */ /* 0x000fe2000f8e00ff */
[----:B------:R-:W-:Y:S01]  /*1590*/  ULDC.64 UR4, c[0x4][0x70] ;  /* 0x01001c0000047ab9 */ /* 0x000fe20000000a00 */
[----:B------:R-:W-:Y:S02]  /*15a0*/  IMAD.U32 R10, RZ, RZ, UR6 ;  /* 0x00000006ff0a7e24 */ /* 0x000fe4000f8e00ff */
[----:B------:R-:W-:Y:S02]  /*15b0*/  IMAD.U32 R6, RZ, RZ, UR4 ;  /* 0x00000004ff067e24 */ /* 0x000fe4000f8e00ff */
[----:B------:R-:W-:-:S02]  /*15c0*/  IMAD.U32 R7, RZ, RZ, UR5 ;  /* 0x00000005ff077e24 */ /* 0x000fc4000f8e00ff */
[----:B------:R-:W-:Y:S02]  /*15d0*/  IMAD.U32 R11, RZ, RZ, UR7 ;  /* 0x00000007ff0b7e24 */ /* 0x000fe4000f8e00ff */
[----:B------:R-:W-:Y:S02]  /*15e0*/  IMAD.MOV.U32 R8, RZ, RZ, 0x1e1 ;  /* 0x000001e1ff087424 */ /* 0x000fe400078e00ff */
[----:B0-----:R-:W-:Y:S02]  /*15f0*/  IMAD.MOV.U32 R12, RZ, RZ, 0x1 ;  /* 0x00000001ff0c7424 */ /* 0x001fe400078e00ff */
[----:B-1----:R-:W-:-:S07]  /*1600*/  IMAD.MOV.U32 R13, RZ, RZ, RZ ;  /* 0x000000ffff0d7224 */ /* 0x002fce00078e00ff */
[----:B------:R-:W-:-:S07]  /*1610*/  LEPC R20, `(.L_x_16) ;  /* 0x000000001014794e */ /* 0x000fce0000000000 */
[----:B--2--5:R-:W-:Y:S05]  /*1620*/  CALL.ABS.NOINC R14 ;  /* 0x000000000e007343 */ /* 0x024fea0003c00000 */
.L_x_16:
[----:B------:R-:W-:-:S13]  /*1630*/  ISETP.NE.AND P0, PT, R100, 0x3, PT ;  /* 0x000000036400780c */ /* 0x000fda0003f05270 */
[----:B------:R-:W-:Y:S05]  /*1640*/  @!P0 BRA `(.L_x_17) ;  /* 0x0000000000048947 */ /* 0x000fea0003800000 */
[----:B------:R-:W-:Y:S01]  /*1650*/  BPT.TRAP 0x1 ;  /* 0x000000040000795c */ /* 0x000fe20000300000 */
.L_x_17:
[----:B------:R-:W-:Y:S02]  /*1660*/  IMAD.U32 R3, RZ, RZ, UR38 ;  /* 0x00000026ff037e24 */ /* 0x000fe4000f8e00ff */
[----:B-1----:R-:W-:-:S03]  /*1670*/  IMAD.U32 R0, RZ, RZ, UR39 ;  /* 0x00000027ff007e24 */ /* 0x002fc6000f8e00ff */
[----:B------:R-:W-:Y:S02]  /*1680*/  LEA R3, R3, UR41, 0x3 ;  /* 0x0000002903037c11 */ /* 0x000fe4000f8e18ff */
[----:B------:R-:W-:-:S04]  /*1690*/  SHF.L.U32 R0, R0, 0x1f, RZ ;  /* 0x0000001f00007819 */ /* 0x000fc800000006ff */
[----:B------:R1:W2:Y:S01]  /*16a0*/  SYNCS.PHASECHK.TRANS64.TRYWAIT P1, [R3+URZ], R0 ;  /* 0x00000000030075a7 */ /* 0x0002a2000802017f */
[----:B------:R-:W-:Y:S05]  /*16b0*/  @!P0 BRA `(.L_x_18) ;  /* 0x0000000000048947 */ /* 0x000fea0003800000 */
[----:B------:R-:W-:Y:S01]  /*16c0*/  BPT.TRAP 0x1 ;  /* 0x000000040000795c */ /* 0x000fe20000300000 */
.L_x_18:
[----:B--2---:R-:W-:Y:S05]  /*16d0*/  @P1 BRA `(.L_x_19) ;  /* 0x0000000000081947 */ /* 0x004fea0003800000 */
[----:B------:R-:W2:Y:S02]  /*16e0*/  SYNCS.PHASECHK.TRANS64.TRYWAIT P1, [R3+URZ], R0 ;  /* 0x00000000030075a7 */ /* 0x000ea4000802017f */
[----:B--2---:R-:W-:Y:S05]  /*16f0*/  @!P1 BRA `(.L_x_20) ;  /* 0x0000005c00e49947 */ /* 0x004fea0003800000 */
.L_x_19:
[----:B------:R-:W-:Y:S05]  /*1700*/  WARPSYNC.ALL ;  /* 0x0000000000007948 */ /* 0x000fea0003800000 */
[----:B------:R-:W-:Y:S01]  /*1710*/  ULEA UR4, UR38, UR44, 0x8 ;  /* 0x0000002c26047291 */ /* 0x000fe2000f8e403f */
[----:B------:R-:W-:Y:S01]  /*1720*/  WARPGROUP.ARRIVE ;  /* 0x00000000000079c5 */ /* 0x000fe20000000000 */
[----:B------:R-:W-:Y:S01]  /*1730*/  ULEA UR6, UR38, UR45, 0x9 ;  /* 0x0000002d26067291 */ /* 0x000fe2000f8e483f */
[----:B-12---:R-:W-:Y:S01]  /*1740*/  IMAD.U32 R0, RZ, RZ, UR43 ;  /* 0x0000002bff007e24 */ /* 0x006fe2000f8e00ff */
[----:B------:R-:W-:Y:S01]  /*1750*/  UMOV UR5, 0x80000020 ;  /* 0x8000002000057882 */ /* 0x000fe20000000000 */
[----:B------:R-:W-:-:S03]  /*1760*/  UMOV UR7, 0x80000020 ;  /* 0x8000002000077882 */ /* 0x000fc60000000000 */
[----:B------:R-:W-:-:S03]  /*1770*/  ISETP.GE.AND P1, PT, R0, 0x1, PT ;  /* 0x000000010000780c */ /* 0x000fc60003f26270 */
[----:B------:R-:W-:Y:S01]  /*1780*/  HGMMA.64x128x16.F32 R24, gdesc[UR4], RZ, !UPT, gsb0 ;  /* 0x01e00000041879f0 */ /* 0x000fe2000c0008ff */
[----:B------:R-:W-:Y:S02]  /*1790*/  UIADD3 UR4, UR4, 0x2, URZ ;  /* 0x0000000204047890 */ /* 0x000fe4000fffe03f */
[----:B------:R-:W-:Y:S01]  /*17a0*/  UIADD3 UR6, UR6, 0x2, URZ ;  /* 0x0000000206067890 */ /* 0x000fe2000fffe03f */
[----:B------:R-:W-:Y:S01]  /*17b0*/  UMOV UR5, 0x80000020 ;  /* 0x8000002000057882 */ /* 0x000fe20000000000 */
[----:B------:R-:W-:Y:S01]  /*17c0*/  UMOV UR7, 0x80000020 ;  /* 0x8000002000077882 */ /* 0x000fe20000000000 */
[----:B------:R-:W-:Y:S02]  /*17d0*/  WARPGROUP.DEPBAR.LE gsb0, 0x0 ;  /* 0x00008000000079c5 */ /* 0x000fe40000010000 */
[----:B------:R-:W-:-:S06]  /*17e0*/  WARPGROUP.ARRIVE ;  /* 0x00000000000079c5 */ /* 0x000fcc0000000000 */
[----:B------:R-:W-:Y:S03]  /*17f0*/  HGMMA.64x128x16.F32 R24, gdesc[UR4], R24, gsb0 ;  /* 0x01e00000041879f0 */ /* 0x000fe60008000818 */
[----:B------:R-:W-:Y:S02]  /*1800*/  WARPGROUP.DEPBAR.LE gsb0, 0x0 ;  /* 0x00008000000079c5 */ /* 0x000fe40000010000 */
[----:B------:R-:W-:Y:S05]  /*1810*/  @!P1 BRA `(.L_x_21) ;  /* 0x0000000000d09947 */ /* 0x000fea0003800000 */
[----:B------:R-:W-:Y:S01]  /*1820*/  UIADD3 UR4, UR38, 0x1, URZ ;  /* 0x0000000126047890 */ /* 0x000fe2000fffe03f */
[----:B------:R-:W-:Y:S01]  /*1830*/  IMAD.U32 R0, RZ, RZ, UR43 ;  /* 0x0000002bff007e24 */ /* 0x000fe2000f8e00ff */
[----:B------:R-:W-:Y:S02]  /*1840*/  UMOV UR9, UR38 ;  /* 0x0000002600097c82 */ /* 0x000fe40008000000 */
[----:B------:R-:W-:-:S04]  /*1850*/  UISETP.NE.AND UP0, UPT, UR4, 0x5, UPT ;  /* 0x000000050400788c */ /* 0x000fc8000bf05270 */
[----:B------:R-:W-:Y:S02]  /*1860*/  USEL UR5, URZ, 0x1, UP0 ;  /* 0x000000013f057887 */ /* 0x000fe40008000000 */
[----:B------:R-:W-:Y:S02]  /*1870*/  USEL UR8, UR4, URZ, UP0 ;  /* 0x0000003f04087287 */ /* 0x000fe40008000000 */
[----:B------:R-:W-:-:S06]  /*1880*/  ULOP3.LUT UR5, UR39, UR5, URZ, 0x3c, !UPT ;  /* 0x0000000527057292 */ /* 0x000fcc000f8e3c3f */
[----:B------:R-:W-:-:S07]  /*1890*/  IMAD.U32 R5, RZ, RZ, UR5 ;  /* 0x00000005ff057e24 */ /* 0x000fce000f8e00ff */
.L_x_28:
[----:B-12---:R-:W-:Y:S05]  /*18a0*/  @!P0 BRA `(.L_x_22) ;  /* 0x0000000000048947 */ /* 0x006fea0003800000 */
[----:B------:R-:W-:Y:S01]  /*18b0*/  BPT.TRAP 0x1 ;  /* 0x000000040000795c */ /* 0x000fe20000300000 */
.L_x_22:
[----:B------:R-:W-:Y:S01]  /*18c0*/  ULEA UR4, UR8, UR41, 0x3 ;  /* 0x0000002908047291 */ /* 0x000fe2000f8e183f */
[----:B------:R-:W-:-:S08]  /*18d0*/  SHF.L.U32 R3, R5, 0x1f, RZ ;  /* 0x0000001f05037819 */ /* 0x000fd000000006ff */
[----:B------:R1:W2:Y:S01]  /*18e0*/  SYNCS.PHASECHK.TRANS64.TRYWAIT P1, [UR4], R3 ;  /* 0x00000003ff0075a7 */ /* 0x0002a20008020144 */
[----:B------:R-:W-:Y:S05]  /*18f0*/  @!P0 BRA `(.L_x_23) ;  /* 0x0000000000048947 */ /* 0x000fea0003800000 */
[----:B------:R-:W-:Y:S01]  /*1900*/  BPT.TRAP 0x1 ;  /* 0x000000040000795c */ /* 0x000fe20000300000 */
.L_x_23:
[----:B--2---:R-:W-:Y:S05]  /*1910*/  @P1 BRA `(.L_x_24) ;  /* 0x0000000000081947 */ /* 0x004fea0003800000 */
[----:B------:R-:W2:Y:S02]  /*1920*/  SYNCS.PHASECHK.TRANS64.TRYWAIT P1, [UR4], R3 ;  /* 0x00000003ff0075a7 */ /* 0x000ea40008020144 */
[----:B--2---:R-:W-:Y:S05]  /*1930*/  @!P1 BRA `(.L_x_25) ;  /* 0x0000005c00689947 */ /* 0x004fea0003800000 */
.L_x_24:
[----:B------:R-:W-:Y:S01]  /*1940*/  ULEA UR4, UR8, UR44, 0x8 ;  /* 0x0000002c08047291 */ /* 0x000fe2000f8e403f */
[----:B------:R-:W-:Y:S01]  /*1950*/  WARPGROUP.ARRIVE ;  /* 0x00000000000079c5 */ /* 0x000fe20000000000 */
[----:B------:R-:W-:Y:S01]  /*1960*/  ULEA UR6, UR8, UR45, 0x9 ;  /* 0x0000002d08067291 */ /* 0x000fe2000f8e483f */
[----:B------:R-:W-:Y:S01]  /*1970*/  UMOV UR5, 0x80000020 ;  /* 0x8000002000057882 */ /* 0x000fe20000000000 */
[----:B------:R-:W-:-:S07]  /*1980*/  UMOV UR7, 0x80000020 ;  /* 0x8000002000077882 */ /* 0x000fce0000000000 */
[----:B------:R-:W-:Y:S01]  /*1990*/  HGMMA.64x128x16.F32 R24, gdesc[UR4], R24, gsb0 ;  /* 0x01e00000041879f0 */ /* 0x000fe20008000818 */
        /* <DEDUP_REMOVED lines=9> */
[----:B------:R-:W-:Y:S01]  /*1a30*/  BPT.TRAP 0x1 ;  /* 0x000000040000795c */ /* 0x000fe20000300000 */
.L_x_26:
[----:B------:R-:W-:Y:S01]  /*1a40*/  ULEA UR4, UR9, UR41, 0x3 ;  /* 0x0000002909047291 */ /* 0x000fe2000f8e183f */
[----:B------:R-:W-:-:S03]  /*1a50*/  ISETP.GT.U32.AND P1, PT, R16, 0x1, PT ;  /* 0x000000011000780c */ /* 0x000fc60003f24070 */
[----:B------:R-:W-:-:S04]  /*1a60*/  UIADD3 UR4, UR4, 0x28, URZ ;  /* 0x0000002804047890 */ /* 0x000fc8000fffe03f */
[----:B------:R-:W-:-:S09]  /*1a70*/  UPRMT UR4, URZ, 0x654, UR4 ;  /* 0x000006543f047896 */ /* 0x000fd20008000004 */
[----:B------:R-:W-:Y:S01]  /*1a80*/  SYNCS.ARRIVE.TRANS64.RED.A1T0 RZ, [UR4], RZ ;  /* 0x000000ffffff79a7 */ /* 0x000fe20008100404 */
[----:B------:R-:W-:Y:S05]  /*1a90*/  @P1 BRA `(.L_x_27) ;  /* 0x0000000000041947 */ /* 0x000fea0003800000 */
[----:B------:R-:W-:Y:S01]  /*1aa0*/  BPT.TRAP 0x1 ;  /* 0x000000040000795c */ /* 0x000fe20000300000 */
.L_x_27:
[----:B------:R-:W-:Y:S01]  /*1ab0*/  UIADD3 UR8, UR8, 0x1, URZ ;  /* 0x0000000108087890 */ /* 0x000fe2000fffe03f */
[C---:B------:R-:W-:Y:S01]  /*1ac0*/  ISETP.GT.AND P1, PT, R0.reuse, 0x1, PT ;  /* 0x000000010000780c */ /* 0x040fe20003f24270 */
[----:B------:R-:W-:Y:S01]  /*1ad0*/  UIADD3 UR9, UR9, 0x1, URZ ;  /* 0x0000000109097890 */ /* 0x000fe2000fffe03f */
[----:B------:R-:W-:Y:S01]  /*1ae0*/  VIADD R0, R0, 0xffffffff ;  /* 0xffffffff00007836 */ /* 0x000fe20000000000 */
[----:B------:R-:W-:Y:S02]  /*1af0*/  UISETP.NE.AND UP0, UPT, UR8, 0x5, UPT ;  /* 0x000000050800788c */ /* 0x000fe4000bf05270 */
[----:B------:R-:W-:Y:S02]  /*1b00*/  UISETP.NE.AND UP1, UPT, UR9, 0x5, UPT ;  /* 0x000000050900788c */ /* 0x000fe4000bf25270 */
[----:B------:R-:W-:Y:S02]  /*1b10*/  USEL UR4, URZ, 0x1, UP0 ;  /* 0x000000013f047887 */ /* 0x000fe40008000000 */
[----:B------:R-:W-:-:S02]  /*1b20*/  USEL UR8, UR8, URZ, UP0 ;  /* 0x0000003f08087287 */ /* 0x000fc40008000000 */
[----:B------:R-:W-:Y:S02]  /*1b30*/  USEL UR9, UR9, URZ, UP1 ;  /* 0x0000003f09097287 */ /* 0x000fe40008800000 */
[----:B------:R-:W-:Y:S01]  /*1b40*/  LOP3.LUT R5, R5, UR4, RZ, 0x3c, !PT ;  /* 0x0000000405057c12 */ /* 0x000fe2000f8e3cff */
[----:B------:R-:W-:Y:S09]  /*1b50*/  @P1 BRA `(.L_x_28) ;  /* 0xfffffffc00501947 */ /* 0x000ff2000383ffff */
.L_x_21:
[----:B------:R-:W3:Y:S01]  /*1b60*/  LDC R0, c[0x0][0x28c] ;  /* 0x0000a300ff007b82 */ /* 0x000ee20000000800 */
[----:B------:R4:W-:Y:S01]  /*1b70*/  SYNCS.ARRIVE.TRANS64.A1T0 RZ, [R94+UR47], RZ ;  /* 0x000000ff5eff79a7 */ /* 0x0009e2000810002f */
[----:B---3--:R-:W-:-:S13]  /*1b80*/  ISETP.GE.AND P1, PT, R0, 0x1, PT ;  /* 0x000000010000780c */ /* 0x008fda0003f26270 */
[----:B----4-:R-:W-:Y:S05]  /*1b90*/  @!P1 BRA `(.L_x_29) ;  /* 0x0000000000349947 */ /* 0x010fea0003800000 */
[----:B------:R-:W-:Y:S05]  /*1ba0*/  @!P0 BRA `(.L_x_30) ;  /* 0x0000000000048947 */ /* 0x000fea0003800000 */
[----:B------:R-:W-:Y:S01]  /*1bb0*/  BPT.TRAP 0x1 ;  /* 0x000000040000795c */ /* 0x000fe20000300000 */
.L_x_30:
[----:B------:R-:W-:Y:S01]  /*1bc0*/  UIADD3 UR6, UR43, UR38, URZ ;  /* 0x000000262b067290 */ /* 0x000fe2000fffe03f */
[----:B------:R-:W-:-:S03]  /*1bd0*/  ISETP.GT.U32.AND P0, PT, R16, 0x1, PT ;  /* 0x000000011000780c */ /* 0x000fc60003f04070 */
[----:B------:R-:W-:-:S04]  /*1be0*/  UIMAD.WIDE.U32 UR4, UR6, -0x33333333, URZ ;  /* 0xcccccccd060478a5 */ /* 0x000fc8000f8e003f */
[----:B------:R-:W-:-:S04]  /*1bf0*/  USHF.R.U32.HI UR4, URZ, 0x2, UR5 ;  /* 0x000000023f047899 */ /* 0x000fc80008011605 */
[----:B------:R-:W-:-:S04]  /*1c00*/  UIMAD UR6, UR4, -0x5, UR6 ;  /* 0xfffffffb040678a4 */ /* 0x000fc8000f8e0206 */
[----:B------:R-:W-:-:S04]  /*1c10*/  ULEA UR6, UR6, UR41, 0x3 ;  /* 0x0000002906067291 */ /* 0x000fc8000f8e183f */
[----:B------:R-:W-:-:S04]  /*1c20*/  UIADD3 UR6, UR6, 0x28, URZ ;  /* 0x0000002806067890 */ /* 0x000fc8000fffe03f */
[----:B------:R-:W-:-:S09]  /*1c30*/  UPRMT UR6, URZ, 0x654, UR6 ;  /* 0x000006543f067896 */ /* 0x000fd20008000006 */
[----:B------:R-:W-:Y:S01]  /*1c40*/  SYNCS.ARRIVE.TRANS64.RED.A1T0 RZ, [UR6], RZ ;  /* 0x000000ffffff79a7 */ /* 0x000fe20008100406 */
[----:B------:R-:W-:Y:S05]  /*1c50*/  @P0 BRA `(.L_x_29) ;  /* 0x0000000000040947 */ /* 0x000fea0003800000 */
[----:B------:R-:W-:Y:S01]  /*1c60*/  BPT.TRAP 0x1 ;  /* 0x000000040000795c */ /* 0x000fe20000300000 */
.L_x_29:
[----:B------:R-:W-:Y:S01]  /*1c70*/  SHF.L.U32 R0, R101, 0x1f, RZ ;  /* 0x0000001f65007819 */ /* 0x000fe200000006ff */
[----:B------:R-:W-:Y:S01]  /*1c80*/  UIADD3 UR38, UR46, UR38, URZ ;  /* 0x000000262e267290 */ /* 0x000fe2000fffe03f */
[----:B------:R-:W3:Y:S01]  /*1c90*/  LDC R9, c[0x0][0x288] ;  /* 0x0000a200ff097b82 */ /* 0x000ee20000000800 */
[----:B------:R-:W-:Y:S01]  /*1ca0*/  UISETP.GE.U32.AND UP1, UPT, UR46, 0x5, UPT ;  /* 0x000000052e00788c */ /* 0x000fe2000bf26070 */
[----:B------:R-:W-:Y:S01]  /*1cb0*/  IMAD.SHL.U32 R10, R92, 0x2, RZ ;  /* 0x000000025c0a7824 */ /* 0x000fe200078e00ff */
[----:B------:R-:W-:Y:S02]  /*1cc0*/  UISETP.GT.U32.AND UP0, UPT, UR38, 0x4, UPT ;  /* 0x000000042600788c */ /* 0x000fe4000bf04070 */
[----:B------:R-:W-:Y:S02]  /*1cd0*/  UIMAD.WIDE.U32 UR4, UR38, -0x33333333, URZ ;  /* 0xcccccccd260478a5 */ /* 0x000fe4000f8e003f */
[----:B------:R-:W-:Y:S01]  /*1ce0*/  UISETP.LT.U32.AND UP0, UPT, UR46, 0x5, UP0 ;  /* 0x000000052e00788c */ /* 0x000fe20008701070 */
[----:B------:R-:W4:Y:S01]  /*1cf0*/  SYNCS.PHASECHK.TRANS64.TRYWAIT P0, [R93+UR42+0x10], R0 ;  /* 0x000010005d0075a7 */ /* 0x000f22000800016a */
[----:B------:R-:W-:Y:S01]  /*1d00*/  USHF.R.U32.HI UR4, URZ, 0x2, UR5 ;  /* 0x000000023f047899 */ /* 0x000fe20008011605 */
[----:B------:R-:W-:Y:S01]  /*1d10*/  SHF.R.S32.HI R11, RZ, 0x1f, R10 ;  /* 0x0000001fff0b7819 */ /* 0x000fe2000001140a */
[----:B------:R-:W-:-:S02]  /*1d20*/  USEL UR6, URZ, 0x1, !UP0 ;  /* 0x000000013f067887 */ /* 0x000fc4000c000000 */
[----:B------:R-:W-:Y:S02]  /*1d30*/  UIMAD UR38, UR4, -0x5, UR38 ;  /* 0xfffffffb042678a4 */ /* 0x000fe4000f8e0226 */
[----:B------:R-:W-:-:S04]  /*1d40*/  ULOP3.LUT UR39, UR39, UR6, URZ, 0x3c, !UPT ;  /* 0x0000000627277292 */ /* 0x000fc8000f8e3c3f */
[----:B------:R-:W-:Y:S01]  /*1d50*/  @UP1 ULOP3.LUT UR39, UR39, 0x1, UR4, 0x78, !UPT ;  /* 0x0000000127271892 */ /* 0x000fe2000f8e7804 */
[----:B---34-:R-:W-:Y:S11]  /*1d60*/  @!P0 BRA `(.L_x_31) ;  /* 0x0000005800748947 */ /* 0x018ff60003800000 */
.L_x_186:
[----:B---3--:R-:W-:Y:S01]  /*1d70*/  IMAD.SHL.U32 R0, R19, 0x40, RZ ;  /* 0x0000004013007824 */ /* 0x008fe200078e00ff */
[----:B------:R-:W-:Y:S01]  /*1d80*/  ULDC UR6, c[0x0][0x284] ;  /* 0x0000a10000067ab9 */ /* 0x000fe20000000800 */
[----:B------:R-:W-:Y:S01]  /*1d90*/  IMAD.SHL.U32 R20, R22, 0x80, RZ ;  /* 0x0000008016147824 */ /* 0x000fe200078e00ff */
[----:B0-----:R-:W-:Y:S01]  /*1da0*/  SHF.R.S32.HI R13, RZ, 0x1f, R2 ;  /* 0x0000001fff0d7819 */ /* 0x001fe20000011402 */
[----:B------:R-:W-:Y:S01]  /*1db0*/  ULDC.64 UR4, c[0x0][0x5d0] ;  /* 0x0001740000047ab9 */ /* 0x000fe20000000a00 */
[----:B------:R-:W-:Y:S01]  /*1dc0*/  ISETP.GE.AND P0, PT, R0, UR6, PT ;  /* 0x0000000600007c0c */ /* 0x000fe2000bf06270 */
[----:B--2---:R-:W-:Y:S01]  /*1dd0*/  IMAD.WIDE.U32 R4, R2, UR4, R10 ;  /* 0x0000000402047c25 */ /* 0x004fe2000f8e000a */
[----:B------:R-:W-:Y:S02]  /*1de0*/  SHF.R.S32.HI R21, RZ, 0x1f, R20 ;  /* 0x0000001fff157819 */ /* 0x000fe40000011414 */
[C---:B------:R-:W-:Y:S01]  /*1df0*/  ISETP.GE.OR P0, PT, R20.reuse, R9, P0 ;  /* 0x000000091400720c */ /* 0x040fe20000706670 */
[----:B-1----:R-:W-:Y:S01]  /*1e00*/  IMAD R3, R13, UR4, RZ ;  /* 0x000000040d037c24 */ /* 0x002fe2000f8e02ff */
[----:B------:R-:W-:-:S03]  /*1e10*/  IADD3 R4, P1, R20, R4, RZ ;  /* 0x0000000414047210 */ /* 0x000fc60007f3e0ff */
[----:B------:R-:W-:-:S05]  /*1e20*/  IMAD R3, R2, UR5, R3 ;  /* 0x0000000502037c24 */ /* 0x000fca000f8e0203 */
[----:B------:R-:W-:-:S03]  /*1e30*/  IADD3.X R5, R21, R5, R3, P1, !PT ;  /* 0x0000000515057210 */ /* 0x000fc60000ffe403 */
[----:B------:R-:W-:Y:S05]  /*1e40*/  @P0 BRA `(.L_x_32) ;  /* 0x0000004000300947 */ /* 0x000fea0003800000 */
[----:B------:R-:W0:Y:S01]  /*1e50*/  LDC.64 R6, c[0x0][0x5c8] ;  /* 0x00017200ff067b82 */ /* 0x000e220000000a00 */
[----:B-----5:R-:W-:Y:S01]  /*1e60*/  FSETP.NEU.AND P0, PT, R89, RZ, PT ;  /* 0x000000ff5900720b */ /* 0x020fe20003f0d000 */
[----:B------:R-:W-:Y:S01]  /*1e70*/  IMAD R3, R92, -0x2, R9 ;  /* 0xfffffffe5c037824 */ /* 0x000fe200078e0209 */
[----:B------:R-:W-:Y:S01]  /*1e80*/  BSSY B0, `(.L_x_32) ;  /* 0x0000408000007945 */ /* 0x000fe20003800000 */
[----:B------:R-:W-:-:S04]  /*1e90*/  IMAD.WIDE R102, R19, 0x40, R90 ;  /* 0x0000004013667825 */ /* 0x000fc800078e025a */
[----:B------:R-:W-:Y:S02]  /*1ea0*/  IMAD.IADD R3, R3, 0x1, -R20 ;  /* 0x0000000103037824 */ /* 0x000fe400078e0a14 */
[----:B------:R-:W-:-:S03]  /*1eb0*/  IMAD.IADD R0, R97, 0x1, -R0 ;  /* 0x0000000161007824 */ /* 0x000fc600078e0a00 */
[----:B------:R-:W-:-:S04]  /*1ec0*/  ISETP.GT.AND P2, PT, R3, RZ, PT ;  /* 0x000000ff0300720c */ /* 0x000fc80003f44270 */
[----:B------:R-:W-:Y:S01]  /*1ed0*/  ISETP.GT.AND P1, PT, R0, RZ, P2 ;  /* 0x000000ff0000720c */ /* 0x000fe20001724270 */
[-C--:B0-----:R-:W-:Y:S02]  /*1ee0*/  IMAD R8, R103, R6.reuse, RZ ;  /* 0x0000000667087224 */ /* 0x081fe400078e02ff */
[----:B------:R-:W-:-:S04]  /*1ef0*/  IMAD.WIDE.U32 R104, R102, R6, R4 ;  /* 0x0000000666687225 */ /* 0x000fc800078e0004 */
[----:B------:R-:W-:-:S04]  /*1f00*/  IMAD R5, R102, R7, R8 ;  /* 0x0000000766057224 */ /* 0x000fc800078e0208 */
[----:B------:R-:W-:Y:S01]  /*1f10*/  IMAD.IADD R9, R105, 0x1, R5 ;  /* 0x0000000169097824 */ /* 0x000fe200078e0205 */
[----:B------:R-:W-:Y:S06]  /*1f20*/  @!P0 BRA `(.L_x_33) ;  /* 0x0000002c00248947 */ /* 0x000fec0003800000 */
[----:B------:R-:W0:Y:S01]  /*1f30*/  LDC.64 R106, c[0x0][0x5b8] ;  /* 0x00016e00ff6a7b82 */ /* 0x000e220000000a00 */
[----:B------:R-:W-:-:S07]  /*1f40*/  ULDC.64 UR4, c[0x0][0x5c0] ;  /* 0x0001700000047ab9 */ /* 0x000fce0000000a00 */
[----:B------:R-:W1:Y:S08]  /*1f50*/  LDC.64 R108, c[0x0][0x5b0] ;  /* 0x00016c00ff6c7b82 */ /* 0x000e700000000a00 */
[----:B------:R-:W2:Y:S01]  /*1f60*/  LDC.64 R110, c[0x0][0x5a8] ;  /* 0x00016a00ff6e7b82 */ /* 0x000ea20000000a00 */
[-C--:B0-----:R-:W-:Y:S02]  /*1f70*/  IMAD R8, R13, R106.reuse, RZ ;  /* 0x0000006a0d087224 */ /* 0x081fe400078e02ff */
[----:B------:R-:W-:-:S04]  /*1f80*/  IMAD.WIDE.U32 R4, R2, R106, R10 ;  /* 0x0000006a02047225 */ /* 0x000fc800078e000a */
[----:B------:R-:W-:Y:S01]  /*1f90*/  IMAD R105, R2, R107, R8 ;  /* 0x0000006b02697224 */ /* 0x000fe200078e0208 */
[----:B------:R-:W-:Y:S01]  /*1fa0*/  IADD3 R12, P0, R20, R4, RZ ;  /* 0x00000004140c7210 */ /* 0x000fe20007f1e0ff */
[----:B-1----:R-:W-:-:S03]  /*1fb0*/  IMAD R4, R103, R108, RZ ;  /* 0x0000006c67047224 */ /* 0x002fc600078e02ff */
[----:B------:R-:W-:Y:S01]  /*1fc0*/  IADD3.X R13, R21, R5, R105, P0, !PT ;  /* 0x00000005150d7210 */ /* 0x000fe200007fe469 */
[C---:B------:R-:W-:Y:S02]  /*1fd0*/  IMAD R107, R102.reuse, R109, R4 ;  /* 0x0000006d666b7224 */ /* 0x040fe400078e0204 */
[----:B------:R-:W-:-:S04]  /*1fe0*/  IMAD.WIDE.U32 R4, R102, R108, R12 ;  /* 0x0000006c66047225 */ /* 0x000fc800078e000c */
[----:B------:R-:W-:Y:S01]  /*1ff0*/  IMAD.IADD R5, R5, 0x1, R107 ;  /* 0x0000000105057824 */ /* 0x000fe200078e026b */
[----:B--2---:R-:W-:-:S04]  /*2000*/  LEA R14, P0, R4, R110, 0x1 ;  /* 0x0000006e040e7211 */ /* 0x004fc800078008ff */
[----:B------:R-:W-:-:S05]  /*2010*/  LEA.HI.X R15, R4, R111, R5, 0x1, P0 ;  /* 0x0000006f040f7211 */ /* 0x000fca00000f0c05 */
[----:B------:R-:W2:Y:S01]  /*2020*/  @P1 LDG.E.LTC128B.U16 R19, desc[UR36][R14.64] ;  /* 0x000000240e131981 */ /* 0x000ea2000c1e1520 */
[----:B------:R-:W-:Y:S01]  /*2030*/  IMAD.WIDE.U32 R4, R102, R108, R20 ;  /* 0x0000006c66047225 */ /* 0x000fe200078e0014 */
[----:B------:R-:W-:Y:S02]  /*2040*/  BSSY B1, `(.L_x_34) ;  /* 0x0000015000017945 */ /* 0x000fe40003800000 */
[----:B------:R-:W-:-:S04]  /*2050*/  IADD3 R98, P0, R10, R4, RZ ;  /* 0x000000040a627210 */ /* 0x000fc80007f1e0ff */
[----:B------:R-:W-:Y:S02]  /*2060*/  IADD3.X R99, R11, R107, R5, P0, !PT ;  /* 0x0000006b0b637210 */ /* 0x000fe400007fe405 */
[----:B------:R-:W-:Y:S01]  /*2070*/  LEA R8, P0, R104, UR4, 0x1 ;  /* 0x0000000468087c11 */ /* 0x000fe2000f8008ff */
[----:B------:R-:W-:-:S03]  /*2080*/  IMAD.WIDE.U32 R98, R2, R106, R98 ;  /* 0x0000006a02627225 */ /* 0x000fc600078e0062 */
[----:B------:R-:W-:Y:S02]  /*2090*/  LEA.HI.X R9, R104, UR5, R9, 0x1, P0 ;  /* 0x0000000568097c11 */ /* 0x000fe400080f0c09 */
[----:B------:R-:W-:-:S04]  /*20a0*/  ISETP.GT.AND P0, PT, R3, 0x1, PT ;  /* 0x000000010300780c */ /* 0x000fc80003f04270 */
[----:B------:R-:W-:Y:S01]  /*20b0*/  ISETP.GT.AND P3, PT, R0, RZ, P0 ;  /* 0x000000ff0000720c */ /* 0x000fe20000764270 */
[----:B--2---:R-:W-:-:S05]  /*20c0*/  HADD2.F32 R4, -RZ, R19.H0_H0 ;  /* 0x20000013ff047230 */ /* 0x004fca0000004100 */
[----:B------:R-:W-:Y:S01]  /*20d0*/  FMUL R5, R4, R89 ;  /* 0x0000005904057220 */ /* 0x000fe20000400000 */
[----:B------:R-:W-:-:S03]  /*20e0*/  LEA R4, P4, R98, R110, 0x1 ;  /* 0x0000006e62047211 */ /* 0x000fc600078808ff */
[----:B------:R-:W-:-:S05]  /*20f0*/  FFMA R5, R24, R88, R5 ;  /* 0x0000005818057223 */ /* 0x000fca0000000005 */
[----:B------:R-:W-:Y:S01]  /*2100*/  F2FP.F16.F32.PACK_AB R14, RZ, R5 ;  /* 0x00000005ff0e723e */ /* 0x000fe200000000ff */
[----:B------:R-:W-:-:S03]  /*2110*/  IMAD.IADD R5, R105, 0x1, R99 ;  /* 0x0000000169057824 */ /* 0x000fc600078e0263 */
[----:B------:R-:W-:Y:S01]  /*2120*/  PRMT R15, R14, 0x7610, R15 ;  /* 0x000076100e0f7816 */ /* 0x000fe2000000000f */
[----:B------:R-:W-:Y:S01]  /*2130*/  IMAD.SHL.U32 R14, R108, 0x8, RZ ;  /* 0x000000086c0e7824 */ /* 0x000fe200078e00ff */
[----:B------:R-:W-:-:S03]  /*2140*/  LEA.HI.X R5, R98, R111, R5, 0x1, P4 ;  /* 0x0000006f62057211 */ /* 0x000fc600020f0c05 */
[----:B------:R0:W-:Y:S02]  /*2150*/  @P1 STG.E.U16 desc[UR36][R8.64], R15 ;  /* 0x0000000f08001986 */ /* 0x0001e4000c101524 */
[----:B0-----:R-:W-:Y:S01]  /*2160*/  SHF.L.U64.HI R15, R108, 0x3, R109 ;  /* 0x000000036c0f7819 */ /* 0x001fe2000001026d */
[----:B------:R-:W-:Y:S06]  /*2170*/  @!P3 BRA `(.L_x_35) ;  /* 0x000000000004b947 */ /* 0x000fec0003800000 */
[----:B------:R0:W5:Y:S02]  /*2180*/  LDG.E.LTC128B.U16 R19, desc[UR36][R4.64+0x2] ;  /* 0x0000022404137981 */ /* 0x000164000c1e1520 */
.L_x_35:
[----:B------:R-:W-:Y:S05]  /*2190*/  BSYNC B1 ;  /* 0x0000000000017941 */ /* 0x000fea0003800000 */
.L_x_34:
[----:B-----5:R-:W-:Y:S01]  /*21a0*/  HADD2.F32 R22, -RZ, R19.H0_H0 ;  /* 0x20000013ff167230 */ /* 0x020fe20000004100 */
[----:B------:R-:W-:Y:S01]  /*21b0*/  ISETP.GT.AND P2, PT, R0, 0x8, P2 ;  /* 0x000000080000780c */ /* 0x000fe20001744270 */
[----:B------:R-:W-:-:S04]  /*21c0*/  IMAD.WIDE.U32 R14, R102, R108, R14 ;  /* 0x0000006c660e7225 */ /* 0x000fc800078e000e */
[----:B------:R-:W-:Y:S01]  /*21d0*/  FMUL R22, R22, R89 ;  /* 0x0000005916167220 */ /* 0x000fe20000400000 */
[----:B------:R-:W-:Y:S01]  /*21e0*/  IMAD.IADD R107, R107, 0x1, R15 ;  /* 0x000000016b6b7824 */ /* 0x000fe200078e020f */
[----:B------:R-:W-:Y:S02]  /*21f0*/  IADD3 R15, P1, R12, R14, RZ ;  /* 0x0000000e0c0f7210 */ /* 0x000fe40007f3e0ff */
[----:B------:R-:W-:-:S03]  /*2200*/  FFMA R22, R25, R88, R22 ;  /* 0x0000005819167223 */ /* 0x000fc60000000016 */
[----:B------:R-:W-:Y:S01]  /*2210*/  IMAD.X R24, R107, 0x1, R13, P1 ;  /* 0x000000016b187824 */ /* 0x000fe200008e060d */
[C---:B------:R-:W-:Y:S02]  /*2220*/  LEA R12, P1, R15.reuse, R110, 0x1 ;  /* 0x0000006e0f0c7211 */ /* 0x040fe400078208ff */
[----:B------:R-:W-:Y:S02]  /*2230*/  F2FP.F16.F32.PACK_AB R22, RZ, R22 ;  /* 0x00000016ff16723e */ /* 0x000fe400000000ff */
[----:B------:R-:W-:-:S03]  /*2240*/  LEA.HI.X R13, R15, R111, R24, 0x1, P1 ;  /* 0x0000006f0f0d7211 */ /* 0x000fc600008f0c18 */
[----:B------:R1:W-:Y:S04]  /*2250*/  @P3 STG.E.U16 desc[UR36][R8.64+0x2], R22 ;  /* 0x0000021608003986 */ /* 0x0003e8000c101524 */
[----:B------:R-:W2:Y:S01]  /*2260*/  @P2 LDG.E.LTC128B.U16 R19, desc[UR36][R12.64] ;  /* 0x000000240c132981 */ /* 0x000ea2000c1e1520 */
[----:B------:R-:W-:Y:S01]  /*2270*/  IADD3 R14, P1, P3, R10, R14, R20 ;  /* 0x0000000e0a0e7210 */ /* 0x000fe20007b3e014 */
[----:B------:R-:W-:Y:S01]  /*2280*/  BSSY B1, `(.L_x_36) ;  /* 0x0000011000017945 */ /* 0x000fe20003800000 */
[----:B------:R-:W-:Y:S02]  /*2290*/  SHF.L.U64.HI R7, R6, 0x4, R7 ;  /* 0x0000000406077819 */ /* 0x000fe40000010207 */
[----:B------:R-:W-:Y:S02]  /*22a0*/  IADD3.X R15, R11, R107, R21, P1, P3 ;  /* 0x0000006b0b0f7210 */ /* 0x000fe40000fe6415 */
[----:B------:R-:W-:Y:S01]  /*22b0*/  ISETP.GT.AND P0, PT, R0, 0x8, P0 ;  /* 0x000000080000780c */ /* 0x000fe20000704270 */
[----:B------:R-:W-:-:S04]  /*22c0*/  IMAD.WIDE.U32 R14, R2, R106, R14 ;  /* 0x0000006a020e7225 */ /* 0x000fc800078e000e */
[----:B------:R-:W-:Y:S02]  /*22d0*/  IMAD.IADD R2, R105, 0x1, R15 ;  /* 0x0000000169027824 */ /* 0x000fe400078e020f */
[----:B--2---:R-:W-:-:S05]  /*22e0*/  HADD2.F32 R10, -RZ, R19.H0_H0 ;  /* 0x20000013ff0a7230 */ /* 0x004fca0000004100 */
[----:B------:R-:W-:Y:S01]  /*22f0*/  FMUL R11, R10, R89 ;  /* 0x000000590a0b7220 */ /* 0x000fe20000400000 */
[----:B------:R-:W-:Y:S02]  /*2300*/  LEA R10, P1, R6, R8, 0x4 ;  /* 0x00000008060a7211 */ /* 0x000fe400078220ff */
[----:B------:R-:W-:Y:S01]  /*2310*/  LEA R6, P3, R14, R110, 0x1 ;  /* 0x0000006e0e067211 */ /* 0x000fe200078608ff */
[----:B------:R-:W-:-:S05]  /*2320*/  FFMA R11, R26, R88, R11 ;  /* 0x000000581a0b7223 */ /* 0x000fca000000000b */
[----:B------:R-:W-:Y:S01]  /*2330*/  F2FP.F16.F32.PACK_AB R12, RZ, R11 ;  /* 0x0000000bff0c723e */ /* 0x000fe200000000ff */
[----:B------:R-:W-:Y:S01]  /*2340*/  IMAD.X R11, R7, 0x1, R9, P1 ;  /* 0x00000001070b7824 */ /* 0x000fe200008e0609 */
[----:B------:R-:W-:-:S04]  /*2350*/  LEA.HI.X R7, R14, R111, R2, 0x1, P3 ;  /* 0x0000006f0e077211 */ /* 0x000fc800018f0c02 */
[----:B------:R1:W-:Y:S01]  /*2360*/  @P2 STG.E.U16 desc[UR36][R10.64], R12 ;  /* 0x0000000c0a002986 */ /* 0x0003e2000c101524 */
[----:B------:R-:W-:Y:S05]  /*2370*/  @!P0 BRA `(.L_x_37) ;  /* 0x0000000000048947 */ /* 0x000fea0003800000 */
[----:B------:R2:W5:Y:S02]  /*2380*/  LDG.E.LTC128B.U16 R19, desc[UR36][R6.64+0x2] ;  /* 0x0000022406137981 */ /* 0x000564000c1e1520 */
.L_x_37:
[----:B------:R-:W-:Y:S05]  /*2390*/  BSYNC B1 ;  /* 0x0000000000017941 */ /* 0x000fea0003800000 */
.L_x_36:
[----:B-----5:R-:W-:Y:S01]  /*23a0*/  HADD2.F32 R2, -RZ, R19.H0_H0 ;  /* 0x20000013ff027230 */ /* 0x020fe20000004100 */
[----:B------:R-:W-:Y:S01]  /*23b0*/  ISETP.GT.AND P1, PT, R3, 0x8, PT ;  /* 0x000000080300780c */ /* 0x000fe20003f24270 */
[----:B------:R-:W-:Y:S03]  /*23c0*/  BSSY B1, `(.L_x_38) ;  /* 0x0000008000017945 */ /* 0x000fe60003800000 */
[----:B------:R-:W-:Y:S01]  /*23d0*/  FMUL R2, R2, R89 ;  /* 0x0000005902027220 */ /* 0x000fe20000400000 */
[----:B------:R-:W-:-:S03]  /*23e0*/  ISETP.GT.AND P2, PT, R0, RZ, P1 ;  /* 0x000000ff0000720c */ /* 0x000fc60000f44270 */
[----:B------:R-:W-:-:S05]  /*23f0*/  FFMA R2, R27, R88, R2 ;  /* 0x000000581b027223 */ /* 0x000fca0000000002 */
[----:B------:R-:W-:-:S05]  /*2400*/  F2FP.F16.F32.PACK_AB R2, RZ, R2 ;  /* 0x00000002ff02723e */ /* 0x000fca00000000ff */
[----:B------:R3:W-:Y:S01]  /*2410*/  @P0 STG.E.U16 desc[UR36][R10.64+0x2], R2 ;  /* 0x000002020a000986 */ /* 0x0007e2000c101524 */
[----:B------:R-:W-:Y:S05]  /*2420*/  @!P2 BRA `(.L_x_39) ;  /* 0x000000000004a947 */ /* 0x000fea0003800000 */
[----:B------:R4:W5:Y:S02]  /*2430*/  LDG.E.LTC128B.U16 R19, desc[UR36][R4.64+0x10] ;  /* 0x0000102404137981 */ /* 0x000964000c1e1520 */
.L_x_39:
[----:B------:R-:W-:Y:S05]  /*2440*/  BSYNC B1 ;  /* 0x0000000000017941 */ /* 0x000fea0003800000 */
.L_x_38:
[----:B---3-5:R-:W-:Y:S01]  /*2450*/  HADD2.F32 R2, -RZ, R19.H0_H0 ;  /* 0x20000013ff027230 */ /* 0x028fe20000004100 */
        /* <DEDUP_REMOVED lines=9> */
.L_x_41:
[----:B------:R-:W-:Y:S05]  /*24f0*/  BSYNC B1 ;  /* 0x0000000000017941 */ /* 0x000fea0003800000 */
.L_x_40:
[----:B-----5:R-:W-:Y:S01]  /*2500*/  HADD2.F32 R2, -RZ, R19.H0_H0 ;  /* 0x20000013ff027230 */ /* 0x020fe20000004100 */
[----:B------:R-:W-:Y:S01]  /*2510*/  ISETP.GT.AND P1, PT, R0, 0x8, P1 ;  /* 0x000000080000780c */ /* 0x000fe20000f24270 */
[----:B------:R-:W-:Y:S03]  /*2520*/  BSSY B1, `(.L_x_42) ;  /* 0x0000007000017945 */ /* 0x000fe60003800000 */
[----:B------:R-:W-:-:S04]  /*2530*/  FMUL R2, R2, R89 ;  /* 0x0000005902027220 */ /* 0x000fc80000400000 */
[----:B------:R-:W-:-:S05]  /*2540*/  FFMA R2, R29, R88, R2 ;  /* 0x000000581d027223 */ /* 0x000fca0000000002 */
[----:B------:R-:W-:-:S05]  /*2550*/  F2FP.F16.F32.PACK_AB R2, RZ, R2 ;  /* 0x00000002ff02723e */ /* 0x000fca00000000ff */
[----:B------:R0:W-:Y:S01]  /*2560*/  @P3 STG.E.U16 desc[UR36][R8.64+0x12], R2 ;  /* 0x0000120208003986 */ /* 0x0001e2000c101524 */
[----:B------:R-:W-:Y:S05]  /*2570*/  @!P1 BRA `(.L_x_43) ;  /* 0x0000000000049947 */ /* 0x000fea0003800000 */
[----:B------:R0:W5:Y:S02]  /*2580*/  LDG.E.LTC128B.U16 R19, desc[UR36][R6.64+0x10] ;  /* 0x0000102406137981 */ /* 0x000164000c1e1520 */
.L_x_43:
[----:B------:R-:W-:Y:S05]  /*2590*/  BSYNC B1 ;  /* 0x0000000000017941 */ /* 0x000fea0003800000 */
.L_x_42:
[----:B0----5:R-:W-:Y:S01]  /*25a0*/  HADD2.F32 R2, -RZ, R19.H0_H0 ;  /* 0x20000013ff027230 */ /* 0x021fe20000004100 */
[----:B------:R-:W-:Y:S01]  /*25b0*/  ISETP.GT.AND P0, PT, R0, 0x8, P0 ;  /* 0x000000080000780c */ /* 0x000fe20000704270 */
[----:B------:R-:W-:Y:S03]  /*25c0*/  BSSY B1, `(.L_x_44) ;  /* 0x0000007000017945 */ /* 0x000fe60003800000 */
[----:B---3--:R-:W-:-:S04]  /*25d0*/  FMUL R13, R2, R89 ;  /* 0x00000059020d7220 */ /* 0x008fc80000400000 */
[----:B------:R-:W-:-:S05]  /*25e0*/  FFMA R13, R30, R88, R13 ;  /* 0x000000581e0d7223 */ /* 0x000fca000000000d */
[----:B------:R-:W-:-:S05]  /*25f0*/  F2FP.F16.F32.PACK_AB R13, RZ, R13 ;  /* 0x0000000dff0d723e */ /* 0x000fca00000000ff */
[----:B------:R0:W-:Y:S01]  /*2600*/  @P1 STG.E.U16 desc[UR36][R10.64+0x10], R13 ;  /* 0x0000100d0a001986 */ /* 0x0001e2000c101524 */
[----:B------:R-:W-:Y:S05]  /*2610*/  @!P0 BRA `(.L_x_45) ;  /* 0x0000000000048947 */ /* 0x000fea0003800000 */
[----:B------:R3:W5:Y:S02]  /*2620*/  LDG.E.LTC128B.U16 R19, desc[UR36][R6.64+0x12] ;  /* 0x0000122406137981 */ /* 0x000764000c1e1520 */
.L_x_45:
[----:B------:R-:W-:Y:S05]  /*2630*/  BSYNC B1 ;  /* 0x0000000000017941 */ /* 0x000fea0003800000 */
.L_x_44:
        /* <DEDUP_REMOVED lines=10> */
.L_x_47:
[----:B------:R-:W-:Y:S05]  /*26e0*/  BSYNC B1 ;  /* 0x0000000000017941 */ /* 0x000fea0003800000 */
.L_x_46:
[----:B0----5:R-:W-:Y:S01]  /*26f0*/  HADD2.F32 R2, -RZ, R19.H0_H0 ;  /* 0x20000013ff027230 */ /* 0x021fe20000004100 */
        /* <DEDUP_REMOVED lines=9> */
.L_x_49:
[----:B------:R-:W-:Y:S05]  /*2790*/  BSYNC B1 ;  /* 0x0000000000017941 */ /* 0x000fea0003800000 */
.L_x_48:
        /* <DEDUP_REMOVED lines=9> */
.L_x_51:
[----:B------:R-:W-:Y:S05]  /*2830*/  BSYNC B1 ;  /* 0x0000000000017941 */ /* 0x000fea0003800000 */
.L_x_50:
[----:B0----5:R-:W-:Y:S01]  /*2840*/  HADD2.F32 R2, -RZ, R19.H0_H0 ;  /* 0x20000013ff027230 */ /* 0x021fe20000004100 */
        /* <DEDUP_REMOVED lines=8> */
.L_x_53:
[----:B------:R-:W-:Y:S05]  /*28d0*/  BSYNC B1 ;  /* 0x0000000000017941 */ /* 0x000fea0003800000 */
.L_x_52:
        /* <DEDUP_REMOVED lines=10> */
.L_x_55:
[----:B------:R-:W-:Y:S05]  /*2980*/  BSYNC B1 ;  /* 0x0000000000017941 */ /* 0x000fea0003800000 */
.L_x_54:
        /* <DEDUP_REMOVED lines=10> */
.L_x_57:
[----:B------:R-:W-:Y:S05]  /*2a30*/  BSYNC B1 ;  /* 0x0000000000017941 */ /* 0x000fea0003800000 */
.L_x_56:
        /* <DEDUP_REMOVED lines=9> */
.L_x_59:
[----:B------:R-:W-:Y:S05]  /*2ad0*/  BSYNC B1 ;  /* 0x0000000000017941 */ /* 0x000fea0003800000 */
.L_x_58:
        /* <DEDUP_REMOVED lines=9> */
.L_x_61:
[----:B------:R-:W-:Y:S05]  /*2b70*/  BSYNC B1 ;  /* 0x0000000000017941 */ /* 0x000fea0003800000 */
.L_x_60:
        /* <DEDUP_REMOVED lines=10> */
.L_x_63:
[----:B------:R-:W-:Y:S05]  /*2c20*/  BSYNC B1 ;  /* 0x0000000000017941 */ /* 0x000fea0003800000 */
.L_x_62:
        /* <DEDUP_REMOVED lines=10> */
.L_x_65:
[----:B------:R-:W-:Y:S05]  /*2cd0*/  BSYNC B1 ;  /* 0x0000000000017941 */ /* 0x000fea0003800000 */
.L_x_64:
        /* <DEDUP_REMOVED lines=9> */
.L_x_67:
[----:B------:R-:W-:Y:S05]  /*2d70*/  BSYNC B1 ;  /* 0x0000000000017941 */ /* 0x000fea0003800000 */
.L_x_66:
        /* <DEDUP_REMOVED lines=9> */
.L_x_69:
[----:B------:R-:W-:Y:S05]  /*2e10*/  BSYNC B1 ;  /* 0x0000000000017941 */ /* 0x000fea0003800000 */
.L_x_68:
        /* <DEDUP_REMOVED lines=10> */
.L_x_71:
[----:B------:R-:W-:Y:S05]  /*2ec0*/  BSYNC B1 ;  /* 0x0000000000017941 */ /* 0x000fea0003800000 */
.L_x_70:
        /* <DEDUP_REMOVED lines=10> */
.L_x_73:
[----:B------:R-:W-:Y:S05]  /*2f70*/  BSYNC B1 ;  /* 0x0000000000017941 */ /* 0x000fea0003800000 */
.L_x_72:
        /* <DEDUP_REMOVED lines=9> */
.L_x_75:
[----:B------:R-:W-:Y:S05]  /*3010*/  BSYNC B1 ;  /* 0x0000000000017941 */ /* 0x000fea0003800000 */
.L_x_74:
        /* <DEDUP_REMOVED lines=9> */
.L_x_77:
[----:B------:R-:W-:Y:S05]  /*30b0*/  BSYNC B1 ;  /* 0x0000000000017941 */ /* 0x000fea0003800000 */
.L_x_76:
        /* <DEDUP_REMOVED lines=10> */
.L_x_79:
[----:B------:R-:W-:Y:S05]  /*3160*/  BSYNC B1 ;  /* 0x0000000000017941 */ /* 0x000fea0003800000 */
.L_x_78:
        /* <DEDUP_REMOVED lines=10> */
.L_x_81:
[----:B------:R-:W-:Y:S05]  /*3210*/  BSYNC B1 ;  /* 0x0000000000017941 */ /* 0x000fea0003800000 */
.L_x_80:
        /* <DEDUP_REMOVED lines=9> */
.L_x_83:
[----:B------:R-:W-:Y:S05]  /*32b0*/  BSYNC B1 ;  /* 0x0000000000017941 */ /* 0x000fea0003800000 */
.L_x_82:
        /* <DEDUP_REMOVED lines=9> */
.L_x_85:
[----:B------:R-:W-:Y:S05]  /*3350*/  BSYNC B1 ;  /* 0x0000000000017941 */ /* 0x000fea0003800000 */
.L_x_84:
        /* <DEDUP_REMOVED lines=10> */
.L_x_87:
[----:B------:R-:W-:Y:S05]  /*3400*/  BSYNC B1 ;  /* 0x0000000000017941 */ /* 0x000fea0003800000 */
.L_x_86:
        /* <DEDUP_REMOVED lines=10> */
.L_x_89:
[----:B------:R-:W-:Y:S05]  /*34b0*/  BSYNC B1 ;  /* 0x0000000000017941 */ /* 0x000fea0003800000 */
.L_x_88:
        /* <DEDUP_REMOVED lines=9> */
.L_x_91:
[----:B------:R-:W-:Y:S05]  /*3550*/  BSYNC B1 ;  /* 0x0000000000017941 */ /* 0x000fea0003800000 */
.L_x_90:
        /* <DEDUP_REMOVED lines=9> */
.L_x_93:
[----:B------:R-:W-:Y:S05]  /*35f0*/  BSYNC B1 ;  /* 0x0000000000017941 */ /* 0x000fea0003800000 */
.L_x_92:
        /* <DEDUP_REMOVED lines=10> */
.L_x_95:
[----:B------:R-:W-:Y:S05]  /*36a0*/  BSYNC B1 ;  /* 0x0000000000017941 */ /* 0x000fea0003800000 */
.L_x_94:
        /* <DEDUP_REMOVED lines=10> */
.L_x_97:
[----:B------:R-:W-:Y:S05]  /*3750*/  BSYNC B1 ;  /* 0x0000000000017941 */ /* 0x000fea0003800000 */
.L_x_96:
        /* <DEDUP_REMOVED lines=9> */
.L_x_99:
[----:B------:R-:W-:Y:S05]  /*37f0*/  BSYNC B1 ;  /* 0x0000000000017941 */ /* 0x000fea0003800000 */
.L_x_98:
        /* <DEDUP_REMOVED lines=9> */
.L_x_101:
[----:B------:R-:W-:Y:S05]  /*3890*/  BSYNC B1 ;  /* 0x0000000000017941 */ /* 0x000fea0003800000 */
.L_x_100:
        /* <DEDUP_REMOVED lines=10> */
.L_x_103:
[----:B------:R-:W-:Y:S05]  /*3940*/  BSYNC B1 ;  /* 0x0000000000017941 */ /* 0x000fea0003800000 */
.L_x_102:
        /* <DEDUP_REMOVED lines=10> */
.L_x_105:
[----:B------:R-:W-:Y:S05]  /*39f0*/  BSYNC B1 ;  /* 0x0000000000017941 */ /* 0x000fea0003800000 */
.L_x_104:
        /* <DEDUP_REMOVED lines=9> */
.L_x_107:
[----:B------:R-:W-:Y:S05]  /*3a90*/  BSYNC B1 ;  /* 0x0000000000017941 */ /* 0x000fea0003800000 */
.L_x_106:
        /* <DEDUP_REMOVED lines=9> */
.L_x_109:
[----:B------:R-:W-:Y:S05]  /*3b30*/  BSYNC B1 ;  /* 0x0000000000017941 */ /* 0x000fea0003800000 */
.L_x_108:
        /* <DEDUP_REMOVED lines=10> */
.L_x_111:
[----:B------:R-:W-:Y:S05]  /*3be0*/  BSYNC B1 ;  /* 0x0000000000017941 */ /* 0x000fea0003800000 */
.L_x_110:
        /* <DEDUP_REMOVED lines=10> */
.L_x_113:
[----:B------:R-:W-:Y:S05]  /*3c90*/  BSYNC B1 ;  /* 0x0000000000017941 */ /* 0x000fea0003800000 */
.L_x_112:
        /* <DEDUP_REMOVED lines=9> */
.L_x_115:
[----:B------:R-:W-:Y:S05]  /*3d30*/  BSYNC B1 ;  /* 0x0000000000017941 */ /* 0x000fea0003800000 */
.L_x_114:
        /* <DEDUP_REMOVED lines=9> */
.L_x_117:
[----:B------:R-:W-:Y:S05]  /*3dd0*/  BSYNC B1 ;  /* 0x0000000000017941 */ /* 0x000fea0003800000 */
.L_x_116:
        /* <DEDUP_REMOVED lines=10> */
.L_x_119:
[----:B------:R-:W-:Y:S05]  /*3e80*/  BSYNC B1 ;  /* 0x0000000000017941 */ /* 0x000fea0003800000 */
.L_x_118:
        /* <DEDUP_REMOVED lines=10> */
.L_x_121:
[----:B------:R-:W-:Y:S05]  /*3f30*/  BSYNC B1 ;  /* 0x0000000000017941 */ /* 0x000fea0003800000 */
.L_x_120:
        /* <DEDUP_REMOVED lines=9> */
.L_x_123:
[----:B------:R-:W-:Y:S05]  /*3fd0*/  BSYNC B1 ;  /* 0x0000000000017941 */ /* 0x000fea0003800000 */
.L_x_122:
        /* <DEDUP_REMOVED lines=9> */
.L_x_125:
[----:B------:R-:W-:Y:S05]  /*4070*/  BSYNC B1 ;  /* 0x0000000000017941 */ /* 0x000fea0003800000 */
.L_x_124:
        /* <DEDUP_REMOVED lines=10> */
.L_x_127:
[----:B------:R-:W-:Y:S05]  /*4120*/  BSYNC B1 ;  /* 0x0000000000017941 */ /* 0x000fea0003800000 */
.L_x_126:
        /* <DEDUP_REMOVED lines=10> */
.L_x_129:
[----:B------:R-:W-:Y:S05]  /*41d0*/  BSYNC B1 ;  /* 0x0000000000017941 */ /* 0x000fea0003800000 */
.L_x_128:
        /* <DEDUP_REMOVED lines=9> */
.L_x_131:
[----:B------:R-:W-:Y:S05]  /*4270*/  BSYNC B1 ;  /* 0x0000000000017941 */ /* 0x000fea0003800000 */
.L_x_130:
        /* <DEDUP_REMOVED lines=9> */
.L_x_133:
[----:B------:R-:W-:Y:S05]  /*4310*/  BSYNC B1 ;  /* 0x0000000000017941 */ /* 0x000fea0003800000 */
.L_x_132:
        /* <DEDUP_REMOVED lines=10> */
.L_x_135:
[----:B------:R-:W-:Y:S05]  /*43c0*/  BSYNC B1 ;  /* 0x0000000000017941 */ /* 0x000fea0003800000 */
.L_x_134:
        /* <DEDUP_REMOVED lines=10> */
.L_x_137:
[----:B------:R-:W-:Y:S05]  /*4470*/  BSYNC B1 ;  /* 0x0000000000017941 */ /* 0x000fea0003800000 */
.L_x_136:
        /* <DEDUP_REMOVED lines=9> */
.L_x_139:
[----:B------:R-:W-:Y:S05]  /*4510*/  BSYNC B1 ;  /* 0x0000000000017941 */ /* 0x000fea0003800000 */
.L_x_138:
        /* <DEDUP_REMOVED lines=9> */
.L_x_141:
[----:B------:R-:W-:Y:S05]  /*45b0*/  BSYNC B1 ;  /* 0x0000000000017941 */ /* 0x000fea0003800000 */
.L_x_140:
        /* <DEDUP_REMOVED lines=10> */
.L_x_143:
[----:B------:R-:W-:Y:S05]  /*4660*/  BSYNC B1 ;  /* 0x0000000000017941 */ /* 0x000fea0003800000 */
.L_x_142:
        /* <DEDUP_REMOVED lines=10> */
.L_x_145:
[----:B------:R-:W-:Y:S05]  /*4710*/  BSYNC B1 ;  /* 0x0000000000017941 */ /* 0x000fea0003800000 */
.L_x_144:
        /* <DEDUP_REMOVED lines=9> */
.L_x_147:
[----:B------:R-:W-:Y:S05]  /*47b0*/  BSYNC B1 ;  /* 0x0000000000017941 */ /* 0x000fea0003800000 */
.L_x_146:
        /* <DEDUP_REMOVED lines=9> */
.L_x_149:
[----:B------:R-:W-:Y:S05]  /*4850*/  BSYNC B1 ;  /* 0x0000000000017941 */ /* 0x000fea0003800000 */
.L_x_148:
        /* <DEDUP_REMOVED lines=10> */
.L_x_151:
[----:B------:R-:W-:Y:S05]  /*4900*/  BSYNC B1 ;  /* 0x0000000000017941 */ /* 0x000fea0003800000 */
.L_x_150:
[----:B0----5:R-:W-:Y:S01]  /*4910*/  HADD2.F32 R2, -RZ, R19.H0_H0 ;  /* 0x20000013ff027230 */ /* 0x021fe20000004100 */
[----:B------:R-:W-:Y:S01]  /*4920*/  ISETP.GT.AND P0, PT, R3, 0x79, PT ;  /* 0x000000790300780c */ /* 0x000fe20003f04270 */
[----:B------:R-:W-:Y:S01]  /*4930*/  @P2 IMAD.MOV.U32 R3, RZ, RZ, R9 ;  /* 0x000000ffff032224 */ /* 0x000fe200078e0009 */
[----:B------:R-:W-:Y:S02]  /*4940*/  BSSY B1, `(.L_x_152) ;  /* 0x0000009000017945 */ /* 0x000fe40003800000 */
[----:B------:R-:W-:Y:S01]  /*4950*/  FMUL R13, R2, R89 ;  /* 0x00000059020d7220 */ /* 0x000fe20000400000 */
[----:B------:R-:W-:Y:S01]  /*4960*/  @P2 IMAD.MOV.U32 R2, RZ, RZ, R8 ;  /* 0x000000ffff022224 */ /* 0x000fe200078e0008 */
[----:B------:R-:W-:Y:S02]  /*4970*/  ISETP.GT.AND P3, PT, R0, RZ, P0 ;  /* 0x000000ff0000720c */ /* 0x000fe40000764270 */
[----:B------:R-:W-:-:S05]  /*4980*/  FFMA R13, R84, R88, R13 ;  /* 0x00000058540d7223 */ /* 0x000fca000000000d */
[----:B------:R-:W-:-:S05]  /*4990*/  F2FP.F16.F32.PACK_AB R13, RZ, R13 ;  /* 0x0000000dff0d723e */ /* 0x000fca00000000ff */
[----:B------:R0:W-:Y:S01]  /*49a0*/  @P2 STG.E.U16 desc[UR36][R2.64+0xf0], R13 ;  /* 0x0000f00d02002986 */ /* 0x0001e2000c101524 */
[----:B------:R-:W-:Y:S05]  /*49b0*/  @!P3 BRA `(.L_x_153) ;  /* 0x000000000004b947 */ /* 0x000fea0003800000 */
[----:B------:R0:W5:Y:S02]  /*49c0*/  LDG.E.LTC128B.U16 R19, desc[UR36][R4.64+0xf2] ;  /* 0x0000f22404137981 */ /* 0x000164000c1e1520 */
.L_x_153:
[----:B------:R-:W-:Y:S05]  /*49d0*/  BSYNC B1 ;  /* 0x0000000000017941 */ /* 0x000fea0003800000 */
.L_x_152:
        /* <DEDUP_REMOVED lines=9> */
.L_x_155:
[----:B------:R-:W-:Y:S05]  /*4a70*/  BSYNC B1 ;  /* 0x0000000000017941 */ /* 0x000fea0003800000 */
.L_x_154:
[----:B0----5:R-:W-:Y:S01]  /*4a80*/  HADD2.F32 R2, -RZ, R19.H0_H0 ;  /* 0x20000013ff027230 */ /* 0x021fe20000004100 */
[----:B------:R-:W-:Y:S01]  /*4a90*/  ISETP.GT.AND P0, PT, R0, 0x8, P0 ;  /* 0x000000080000780c */ /* 0x000fe20000704270 */
[----:B------:R-:W-:Y:S03]  /*4aa0*/  BSSY B1, `(.L_x_156) ;  /* 0x000000a000017945 */ /* 0x000fe60003800000 */
[----:B------:R-:W-:Y:S01]  /*4ab0*/  FMUL R3, R2, R89 ;  /* 0x0000005902037220 */ /* 0x000fe20000400000 */
[----:B------:R-:W-:-:S03]  /*4ac0*/  @P1 IMAD.MOV.U32 R2, RZ, RZ, R10 ;  /* 0x000000ffff021224 */ /* 0x000fc600078e000a */
[----:B------:R-:W-:-:S05]  /*4ad0*/  FFMA R3, R86, R88, R3 ;  /* 0x0000005856037223 */ /* 0x000fca0000000003 */
[----:B------:R-:W-:-:S04]  /*4ae0*/  F2FP.F16.F32.PACK_AB R3, RZ, R3 ;  /* 0x00000003ff03723e */ /* 0x000fc800000000ff */
[----:B----4-:R-:W-:Y:S01]  /*4af0*/  PRMT R4, R3, 0x7610, R4 ;  /* 0x0000761003047816 */ /* 0x010fe20000000004 */
[----:B------:R-:W-:-:S05]  /*4b00*/  @P1 IMAD.MOV.U32 R3, RZ, RZ, R11 ;  /* 0x000000ffff031224 */ /* 0x000fca00078e000b */
[----:B------:R0:W-:Y:S01]  /*4b10*/  @P1 STG.E.U16 desc[UR36][R2.64+0xf0], R4 ;  /* 0x0000f00402001986 */ /* 0x0001e2000c101524 */
[----:B------:R-:W-:Y:S05]  /*4b20*/  @!P0 BRA `(.L_x_157) ;  /* 0x0000000000048947 */ /* 0x000fea0003800000 */
[----:B------:R4:W5:Y:S02]  /*4b30*/  LDG.E.LTC128B.U16 R19, desc[UR36][R6.64+0xf2] ;  /* 0x0000f22406137981 */ /* 0x000964000c1e1520 */
.L_x_157:
[----:B------:R-:W-:Y:S05]  /*4b40*/  BSYNC B1 ;  /* 0x0000000000017941 */ /* 0x000fea0003800000 */
.L_x_156:
[----:B------:R-:W-:Y:S05]  /*4b50*/  @!P0 BRA `(.L_x_158) ;  /* 0x0000001000e88947 */ /* 0x000fea0003800000 */
[----:B-----5:R-:W-:-:S05]  /*4b60*/  HADD2.F32 R0, -RZ, R19.H0_H0 ;  /* 0x20000013ff007230 */ /* 0x020fca0000004100 */
[----:B------:R-:W-:-:S04]  /*4b70*/  FMUL R0, R0, R89 ;  /* 0x0000005900007220 */ /* 0x000fc80000400000 */
[----:B------:R-:W-:-:S05]  /*4b80*/  FFMA R0, R87, R88, R0 ;  /* 0x0000005857007223 */ /* 0x000fca0000000000 */
[----:B------:R-:W-:-:S05]  /*4b90*/  F2FP.F16.F32.PACK_AB R0, RZ, R0 ;  /* 0x00000000ff00723e */ /* 0x000fca00000000ff */
[----:B------:R0:W-:Y:S01]  /*4ba0*/  STG.E.U16 desc[UR36][R10.64+0xf2], R0 ;  /* 0x0000f2000a007986 */ /* 0x0001e2000c101524 */
[----:B------:R-:W-:Y:S05]  /*4bb0*/  BRA `(.L_x_158) ;  /* 0x0000001000d07947 */ /* 0x000fea0003800000 */
.L_x_33:
[----:B------:R-:W-:Y:S01]  /*4bc0*/  ISETP.GT.AND P0, PT, R3, 0x1, PT ;  /* 0x000000010300780c */ /* 0x000fe20003f04270 */
[----:B------:R-:W-:Y:S01]  /*4bd0*/  ULDC.64 UR4, c[0x0][0x5c0] ;  /* 0x0001700000047ab9 */ /* 0x000fe20000000a00 */
[-C--:B------:R-:W-:Y:S01]  /*4be0*/  FMUL R24, R24, R88.reuse ;  /* 0x0000005818187220 */ /* 0x080fe20000400000 */
[-C--:B------:R-:W-:Y:S01]  /*4bf0*/  FMUL R25, R25, R88.reuse ;  /* 0x0000005819197220 */ /* 0x080fe20000400000 */
[----:B------:R-:W-:Y:S01]  /*4c00*/  ISETP.GT.AND P3, PT, R0, RZ, P0 ;  /* 0x000000ff0000720c */ /* 0x000fe20000764270 */
[-C--:B------:R-:W-:Y:S01]  /*4c10*/  FMUL R26, R26, R88.reuse ;  /* 0x000000581a1a7220 */ /* 0x080fe20000400000 */
[----:B------:R-:W-:Y:S01]  /*4c20*/  LEA R4, P4, R104, UR4, 0x1 ;  /* 0x0000000468047c11 */ /* 0x000fe2000f8808ff */
[----:B------:R-:W-:Y:S01]  /*4c30*/  FMUL R27, R27, R88 ;  /* 0x000000581b1b7220 */ /* 0x000fe20000400000 */
[----:B------:R-:W-:Y:S01]  /*4c40*/  F2FP.F16.F32.PACK_AB R24, RZ, R24 ;  /* 0x00000018ff18723e */ /* 0x000fe200000000ff */
[-C--:B------:R-:W-:Y:S01]  /*4c50*/  FMUL R28, R28, R88.reuse ;  /* 0x000000581c1c7220 */ /* 0x080fe20000400000 */
[----:B------:R-:W-:Y:S01]  /*4c60*/  LEA.HI.X R5, R104, UR5, R9, 0x1, P4 ;  /* 0x0000000568057c11 */ /* 0x000fe2000a0f0c09 */
[-C--:B------:R-:W-:Y:S01]  /*4c70*/  FMUL R29, R29, R88.reuse ;  /* 0x000000581d1d7220 */ /* 0x080fe20000400000 */
[----:B------:R-:W-:Y:S01]  /*4c80*/  F2FP.F16.F32.PACK_AB R25, RZ, R25 ;  /* 0x00000019ff19723e */ /* 0x000fe200000000ff */
[-C--:B------:R-:W-:Y:S01]  /*4c90*/  FMUL R30, R30, R88.reuse ;  /* 0x000000581e1e7220 */ /* 0x080fe20000400000 */
[----:B------:R-:W-:Y:S01]  /*4ca0*/  SHF.L.U64.HI R7, R6, 0x4, R7 ;  /* 0x0000000406077819 */ /* 0x000fe20000010207 */
[----:B------:R-:W-:Y:S01]  /*4cb0*/  @P1 STG.E.U16 desc[UR36][R4.64], R24 ;  /* 0x0000001804001986 */ /* 0x000fe2000c101524 */
[----:B------:R-:W-:Y:S01]  /*4cc0*/  ISETP.GT.AND P1, PT, R3, 0x8, PT ;  /* 0x000000080300780c */ /* 0x000fe20003f24270 */
[----:B------:R-:W-:Y:S01]  /*4cd0*/  FMUL R31, R31, R88 ;  /* 0x000000581f1f7220 */ /* 0x000fe20000400000 */
[----:B------:R-:W-:Y:S01]  /*4ce0*/  ISETP.GT.AND P4, PT, R0, 0x8, P0 ;  /* 0x000000080000780c */ /* 0x000fe20000784270 */
[----:B------:R-:W-:Y:S01]  /*4cf0*/  @P3 STG.E.U16 desc[UR36][R4.64+0x2], R25 ;  /* 0x0000021904003986 */ /* 0x000fe2000c101524 */
[----:B------:R-:W-:Y:S01]  /*4d00*/  LEA R6, P3, R6, R4, 0x4 ;  /* 0x0000000406067211 */ /* 0x000fe200078620ff */
[-C--:B------:R-:W-:Y:S01]  /*4d10*/  FMUL R32, R32, R88.reuse ;  /* 0x0000005820207220 */ /* 0x080fe20000400000 */
[C---:B------:R-:W-:Y:S01]  /*4d20*/  ISETP.GT.AND P2, PT, R0.reuse, 0x8, P2 ;  /* 0x000000080000780c */ /* 0x040fe20001744270 */
[-C--:B------:R-:W-:Y:S01]  /*4d30*/  FMUL R33, R33, R88.reuse ;  /* 0x0000005821217220 */ /* 0x080fe20000400000 */
[----:B------:R-:W-:Y:S01]  /*4d40*/  ISETP.GT.AND P0, PT, R3, 0x9, PT ;  /* 0x000000090300780c */ /* 0x000fe20003f04270 */
[----:B------:R-:W-:Y:S01]  /*4d50*/  IMAD.X R7, R7, 0x1, R5, P3 ;  /* 0x0000000107077824 */ /* 0x000fe200018e0605 */
[----:B------:R-:W-:Y:S01]  /*4d60*/  ISETP.GT.AND P5, PT, R0, RZ, P1 ;  /* 0x000000ff0000720c */ /* 0x000fe20000fa4270 */
[-C--:B------:R-:W-:Y:S01]  /*4d70*/  FMUL R34, R34, R88.reuse ;  /* 0x0000005822227220 */ /* 0x080fe20000400000 */
[----:B------:R-:W-:Y:S01]  /*4d80*/  ISETP.GT.AND P3, PT, R0, RZ, P0 ;  /* 0x000000ff0000720c */ /* 0x000fe20000764270 */
[----:B------:R-:W-:Y:S01]  /*4d90*/  FMUL R35, R35, R88 ;  /* 0x0000005823237220 */ /* 0x000fe20000400000 */
[----:B------:R-:W-:Y:S01]  /*4da0*/  F2FP.F16.F32.PACK_AB R26, RZ, R26 ;  /* 0x0000001aff1a723e */ /* 0x000fe200000000ff */
[-C--:B------:R-:W-:Y:S01]  /*4db0*/  FMUL R36, R36, R88.reuse ;  /* 0x0000005824247220 */ /* 0x080fe20000400000 */
[----:B------:R-:W-:Y:S01]  /*4dc0*/  F2FP.F16.F32.PACK_AB R27, RZ, R27 ;  /* 0x0000001bff1b723e */ /* 0x000fe200000000ff */
[----:B------:R-:W-:Y:S01]  /*4dd0*/  FMUL R37, R37, R88 ;  /* 0x0000005825257220 */ /* 0x000fe20000400000 */
[----:B------:R-:W-:Y:S01]  /*4de0*/  F2FP.F16.F32.PACK_AB R28, RZ, R28 ;  /* 0x0000001cff1c723e */ /* 0x000fe200000000ff */
[----:B------:R-:W-:Y:S01]  /*4df0*/  @P2 STG.E.U16 desc[UR36][R6.64], R26 ;  /* 0x0000001a06002986 */ /* 0x000fe2000c101524 */
[----:B------:R-:W-:Y:S01]  /*4e00*/  F2FP.F16.F32.PACK_AB R29, RZ, R29 ;  /* 0x0000001dff1d723e */ /* 0x000fe200000000ff */
[-C--:B------:R-:W-:Y:S01]  /*4e10*/  FMUL R38, R38, R88.reuse ;  /* 0x0000005826267220 */ /* 0x080fe20000400000 */
[C---:B------:R-:W-:Y:S01]  /*4e20*/  ISETP.GT.AND P2, PT, R0.reuse, 0x8, P1 ;  /* 0x000000080000780c */ /* 0x040fe20000f44270 */
[----:B------:R-:W-:Y:S01]  /*4e30*/  @P4 STG.E.U16 desc[UR36][R6.64+0x2], R27 ;  /* 0x0000021b06004986 */ /* 0x000fe2000c101524 */
[----:B------:R-:W-:Y:S01]  /*4e40*/  ISETP.GT.AND P1, PT, R3, 0x10, PT ;  /* 0x000000100300780c */ /* 0x000fe20003f24270 */
[----:B------:R-:W-:Y:S01]  /*4e50*/  FMUL R39, R39, R88 ;  /* 0x0000005827277220 */ /* 0x000fe20000400000 */
[----:B------:R-:W-:Y:S01]  /*4e60*/  F2FP.F16.F32.PACK_AB R30, RZ, R30 ;  /* 0x0000001eff1e723e */ /* 0x000fe200000000ff */
[----:B------:R-:W-:Y:S01]  /*4e70*/  @P5 STG.E.U16 desc[UR36][R4.64+0x10], R28 ;  /* 0x0000101c04005986 */ /* 0x000fe2000c101524 */
[----:B------:R-:W-:Y:S01]  /*4e80*/  ISETP.GT.AND P4, PT, R0, RZ, P1 ;  /* 0x000000ff0000720c */ /* 0x000fe20000f84270 */
[-C--:B------:R-:W-:Y:S01]  /*4e90*/  FMUL R40, R40, R88.reuse ;  /* 0x0000005828287220 */ /* 0x080fe20000400000 */
[----:B------:R-:W-:Y:S01]  /*4ea0*/  F2FP.F16.F32.PACK_AB R31, RZ, R31 ;  /* 0x0000001fff1f723e */ /* 0x000fe200000000ff */
[----:B------:R-:W-:Y:S01]  /*4eb0*/  @P3 STG.E.U16 desc[UR36][R4.64+0x12], R29 ;  /* 0x0000121d04003986 */ /* 0x000fe2000c101524 */
[----:B------:R-:W-:Y:S01]  /*4ec0*/  ISETP.GT.AND P3, PT, R0, 0x8, P0 ;  /* 0x000000080000780c */ /* 0x000fe20000764270 */
[----:B------:R-:W-:Y:S01]  /*4ed0*/  FMUL R41, R41, R88 ;  /* 0x0000005829297220 */ /* 0x000fe20000400000 */
[----:B------:R-:W-:Y:S01]  /*4ee0*/  ISETP.GT.AND P0, PT, R3, 0x11, PT ;  /* 0x000000110300780c */ /* 0x000fe20003f04270 */
[----:B------:R-:W-:Y:S01]  /*4ef0*/  @P2 STG.E.U16 desc[UR36][R6.64+0x10], R30 ;  /* 0x0000101e06002986 */ /* 0x000fe2000c101524 */
[----:B------:R-:W-:Y:S01]  /*4f00*/  F2FP.F16.F32.PACK_AB R32, RZ, R32 ;  /* 0x00000020ff20723e */ /* 0x000fe200000000ff */
[-C--:B------:R-:W-:Y:S01]  /*4f10*/  FMUL R42, R42, R88.reuse ;  /* 0x000000582a2a7220 */ /* 0x080fe20000400000 */
[C---:B------:R-:W-:Y:S01]  /*4f20*/  ISETP.GT.AND P5, PT, R0.reuse, RZ, P0 ;  /* 0x000000ff0000720c */ /* 0x040fe200007a4270 */
[-C--:B------:R-:W-:Y:S01]  /*4f30*/  FMUL R43, R43, R88.reuse ;  /* 0x000000582b2b7220 */ /* 0x080fe20000400000 */
[----:B------:R-:W-:Y:S01]  /*4f40*/  ISETP.GT.AND P2, PT, R0, 0x8, P1 ;  /* 0x000000080000780c */ /* 0x000fe20000f44270 */
[-C--:B------:R-:W-:Y:S01]  /*4f50*/  FMUL R44, R44, R88.reuse ;  /* 0x000000582c2c7220 */ /* 0x080fe20000400000 */
[----:B------:R-:W-:Y:S01]  /*4f60*/  ISETP.GT.AND P1, PT, R3, 0x18, PT ;  /* 0x000000180300780c */ /* 0x000fe20003f24270 */
[-C--:B------:R-:W-:Y:S01]  /*4f70*/  FMUL R45, R45, R88.reuse ;  /* 0x000000582d2d7220 */ /* 0x080fe20000400000 */
[----:B------:R-:W-:Y:S01]  /*4f80*/  F2FP.F16.F32.PACK_AB R33, RZ, R33 ;  /* 0x00000021ff21723e */ /* 0x000fe200000000ff */
[----:B------:R-:W-:Y:S01]  /*4f90*/  @P3 STG.E.U16 desc[UR36][R6.64+0x12], R31 ;  /* 0x0000121f06003986 */ /* 0x000fe2000c101524 */
[----:B------:R-:W-:Y:S01]  /*4fa0*/  ISETP.GT.AND P3, PT, R0, 0x8, P0 ;  /* 0x000000080000780c */ /* 0x000fe20000764270 */
[-C--:B------:R-:W-:Y:S01]  /*4fb0*/  FMUL R46, R46, R88.reuse ;  /* 0x000000582e2e7220 */ /* 0x080fe20000400000 */
[----:B------:R-:W-:Y:S01]  /*4fc0*/  ISETP.GT.AND P0, PT, R3, 0x19, PT ;  /* 0x000000190300780c */ /* 0x000fe20003f04270 */
[----:B------:R-:W-:Y:S01]  /*4fd0*/  @P4 STG.E.U16 desc[UR36][R4.64+0x20], R32 ;  /* 0x0000202004004986 */ /* 0x000fe2000c101524 */
[C---:B------:R-:W-:Y:S01]  /*4fe0*/  ISETP.GT.AND P4, PT, R0.reuse, RZ, P1 ;  /* 0x000000ff0000720c */ /* 0x040fe20000f84270 */
[----:B------:R-:W-:Y:S01]  /*4ff0*/  FMUL R47, R47, R88 ;  /* 0x000000582f2f7220 */ /* 0x000fe20000400000 */
[----:B------:R-:W-:Y:S01]  /*5000*/  F2FP.F16.F32.PACK_AB R34, RZ, R34 ;  /* 0x00000022ff22723e */ /* 0x000fe200000000ff */
[----:B------:R-:W-:Y:S01]  /*5010*/  @P5 STG.E.U16 desc[UR36][R4.64+0x22], R33 ;  /* 0x0000222104005986 */ /* 0x000fe2000c101524 */
[----:B------:R-:W-:Y:S01]  /*5020*/  ISETP.GT.AND P5, PT, R0, RZ, P0 ;  /* 0x000000ff0000720c */ /* 0x000fe200007a4270 */
[----:B------:R-:W-:Y:S01]  /*5030*/  FMUL R48, R48, R88 ;  /* 0x0000005830307220 */ /* 0x000fe20000400000 */
[----:B------:R-:W-:Y:S01]  /*5040*/  F2FP.F16.F32.PACK_AB R35, RZ, R35 ;  /* 0x00000023ff23723e */ /* 0x000fe200000000ff */
[----:B------:R-:W-:Y:S01]  /*5050*/  @P2 STG.E.U16 desc[UR36][R6.64+0x20], R34 ;  /* 0x0000202206002986 */ /* 0x000fe2000c101524 */
[----:B------:R-:W-:Y:S01]  /*5060*/  F2FP.F16.F32.PACK_AB R36, RZ, R36 ;  /* 0x00000024ff24723e */ /* 0x000fe200000000ff */
[-C--:B------:R-:W-:Y:S01]  /*5070*/  FMUL R49, R49, R88.reuse ;  /* 0x0000005831317220 */ /* 0x080fe20000400000 */
[----:B------:R-:W-:Y:S01]  /*5080*/  ISETP.GT.AND P2, PT, R0, 0x8, P1 ;  /* 0x000000080000780c */ /* 0x000fe20000f44270 */
[----:B------:R-:W-:Y:S01]  /*5090*/  @P3 STG.E.U16 desc[UR36][R6.64+0x22], R35 ;  /* 0x0000222306003986 */ /* 0x000fe2000c101524 */
[----:B------:R-:W-:Y:S01]  /*50a0*/  ISETP.GT.AND P1, PT, R3, 0x20, PT ;  /* 0x000000200300780c */ /* 0x000fe20003f24270 */
[-C--:B------:R-:W-:Y:S01]  /*50b0*/  FMUL R50, R50, R88.reuse ;  /* 0x0000005832327220 */ /* 0x080fe20000400000 */
[----:B------:R-:W-:Y:S01]  /*50c0*/  F2FP.F16.F32.PACK_AB R37, RZ, R37 ;  /* 0x00000025ff25723e */ /* 0x000fe200000000ff */
[----:B------:R-:W-:Y:S01]  /*50d0*/  @P4 STG.E.U16 desc[UR36][R4.64+0x30], R36 ;  /* 0x0000302404004986 */ /* 0x000fe2000c101524 */
[C---:B------:R-:W-:Y:S01]  /*50e0*/  ISETP.GT.AND P3, PT, R0.reuse, 0x8, P0 ;  /* 0x000000080000780c */ /* 0x040fe20000764270 */
[-C--:B------:R-:W-:Y:S01]  /*50f0*/  FMUL R51, R51, R88.reuse ;  /* 0x0000005833337220 */ /* 0x080fe20000400000 */
[----:B------:R-:W-:Y:S01]  /*5100*/  ISETP.GT.AND P0, PT, R3, 0x21, PT ;  /* 0x000000210300780c */ /* 0x000fe20003f04270 */
[----:B------:R-:W-:Y:S01]  /*5110*/  @P5 STG.E.U16 desc[UR36][R4.64+0x32], R37 ;  /* 0x0000322504005986 */ /* 0x000fe2000c101524 */
[----:B------:R-:W-:Y:S01]  /*5120*/  ISETP.GT.AND P4, PT, R0, RZ, P1 ;  /* 0x000000ff0000720c */ /* 0x000fe20000f84270 */
[----:B------:R-:W-:Y:S01]  /*5130*/  FMUL R52, R52, R88 ;  /* 0x0000005834347220 */ /* 0x000fe20000400000 */
[----:B------:R-:W-:Y:S01]  /*5140*/  F2FP.F16.F32.PACK_AB R38, RZ, R38 ;  /* 0x00000026ff26723e */ /* 0x000fe200000000ff */
[-C--:B------:R-:W-:Y:S01]  /*5150*/  FMUL R53, R53, R88.reuse ;  /* 0x0000005835357220 */ /* 0x080fe20000400000 */
        /* <DEDUP_REMOVED lines=113> */
[----:B------:R-:W-:Y:S01]  /*5870*/  FMUL R87, R87, R88 ;  /* 0x0000005857577220 */ /* 0x000fe20000400000 */
[----:B------:R-:W-:Y:S01]  /*5880*/  ISETP.GT.AND P0, PT, R3, 0x51, PT ;  /* 0x000000510300780c */ /* 0x000fe20003f04270 */
[----:B------:R-:W-:Y:S01]  /*5890*/  @P5 STG.E.U16 desc[UR36][R4.64+0x92], R61 ;  /* 0x0000923d04005986 */ /* 0x000fe2000c101524 */
[----:B------:R-:W-:-:S02]  /*58a0*/  ISETP.GT.AND P4, PT, R0, RZ, P1 ;  /* 0x000000ff0000720c */ /* 0x000fc40000f84270 */
[----:B------:R-:W-:Y:S02]  /*58b0*/  F2FP.F16.F32.PACK_AB R62, RZ, R62 ;  /* 0x0000003eff3e723e */ /* 0x000fe400000000ff */
[C---:B------:R-:W-:Y:S02]  /*58c0*/  ISETP.GT.AND P5, PT, R0.reuse, RZ, P0 ;  /* 0x000000ff0000720c */ /* 0x040fe400007a4270 */
[----:B------:R-:W-:Y:S01]  /*58d0*/  F2FP.F16.F32.PACK_AB R63, RZ, R63 ;  /* 0x0000003fff3f723e */ /* 0x000fe200000000ff */
[----:B------:R-:W-:Y:S01]  /*58e0*/  @P2 STG.E.U16 desc[UR36][R6.64+0x90], R62 ;  /* 0x0000903e06002986 */ /* 0x000fe2000c101524 */
[----:B------:R-:W-:Y:S02]  /*58f0*/  F2FP.F16.F32.PACK_AB R64, RZ, R64 ;  /* 0x00000040ff40723e */ /* 0x000fe400000000ff */
[----:B------:R-:W-:Y:S01]  /*5900*/  ISETP.GT.AND P2, PT, R0, 0x8, P1 ;  /* 0x000000080000780c */ /* 0x000fe20000f44270 */
[----:B------:R-:W-:Y:S01]  /*5910*/  @P3 STG.E.U16 desc[UR36][R6.64+0x92], R63 ;  /* 0x0000923f06003986 */ /* 0x000fe2000c101524 */
[----:B------:R-:W-:-:S02]  /*5920*/  ISETP.GT.AND P1, PT, R3, 0x58, PT ;  /* 0x000000580300780c */ /* 0x000fc40003f24270 */
[----:B------:R-:W-:Y:S01]  /*5930*/  F2FP.F16.F32.PACK_AB R65, RZ, R65 ;  /* 0x00000041ff41723e */ /* 0x000fe200000000ff */
[----:B------:R-:W-:Y:S01]  /*5940*/  @P4 STG.E.U16 desc[UR36][R4.64+0xa0], R64 ;  /* 0x0000a04004004986 */ /* 0x000fe2000c101524 */
[C---:B------:R-:W-:Y:S02]  /*5950*/  ISETP.GT.AND P3, PT, R0.reuse, 0x8, P0 ;  /* 0x000000080000780c */ /* 0x040fe40000764270 */
[----:B------:R-:W-:Y:S01]  /*5960*/  ISETP.GT.AND P0, PT, R3, 0x59, PT ;  /* 0x000000590300780c */ /* 0x000fe20003f04270 */
[----:B------:R-:W-:Y:S01]  /*5970*/  @P5 STG.E.U16 desc[UR36][R4.64+0xa2], R65 ;  /* 0x0000a24104005986 */ /* 0x000fe2000c101524 */
[C---:B------:R-:W-:Y:S02]  /*5980*/  ISETP.GT.AND P4, PT, R0.reuse, RZ, P1 ;  /* 0x000000ff0000720c */ /* 0x040fe40000f84270 */
[----:B------:R-:W-:Y:S02]  /*5990*/  F2FP.F16.F32.PACK_AB R66, RZ, R66 ;  /* 0x00000042ff42723e */ /* 0x000fe400000000ff */
[----:B------:R-:W-:-:S02]  /*59a0*/  ISETP.GT.AND P5, PT, R0, RZ, P0 ;  /* 0x000000ff0000720c */ /* 0x000fc400007a4270 */
[----:B------:R-:W-:Y:S01]  /*59b0*/  F2FP.F16.F32.PACK_AB R67, RZ, R67 ;  /* 0x00000043ff43723e */ /* 0x000fe200000000ff */
[----:B------:R-:W-:Y:S01]  /*59c0*/  @P2 STG.E.U16 desc[UR36][R6.64+0xa0], R66 ;  /* 0x0000a04206002986 */ /* 0x000fe2000c101524 */
[----:B------:R-:W-:Y:S02]  /*59d0*/  F2FP.F16.F32.PACK_AB R68, RZ, R68 ;  /* 0x00000044ff44723e */ /* 0x000fe400000000ff */
[C---:B------:R-:W-:Y:S01]  /*59e0*/  ISETP.GT.AND P2, PT, R0.reuse, 0x8, P1 ;  /* 0x000000080000780c */ /* 0x040fe20000f44270 */
[----:B------:R-:W-:Y:S01]  /*59f0*/  @P3 STG.E.U16 desc[UR36][R6.64+0xa2], R67 ;  /* 0x0000a24306003986 */ /* 0x000fe2000c101524 */
[----:B------:R-:W-:Y:S02]  /*5a00*/  ISETP.GT.AND P1, PT, R3, 0x60, PT ;  /* 0x000000600300780c */ /* 0x000fe40003f24270 */
[----:B------:R-:W-:Y:S01]  /*5a10*/  F2FP.F16.F32.PACK_AB R69, RZ, R69 ;  /* 0x00000045ff45723e */ /* 0x000fe200000000ff */
[----:B------:R-:W-:Y:S01]  /*5a20*/  @P4 STG.E.U16 desc[UR36][R4.64+0xb0], R68 ;  /* 0x0000b04404004986 */ /* 0x000fe2000c101524 */
[----:B------:R-:W-:-:S02]  /*5a30*/  ISETP.GT.AND P3, PT, R0, 0x8, P0 ;  /* 0x000000080000780c */ /* 0x000fc40000764270 */
[----:B------:R-:W-:Y:S01]  /*5a40*/  ISETP.GT.AND P0, PT, R3, 0x61, PT ;  /* 0x000000610300780c */ /* 0x000fe20003f04270 */
[----:B------:R-:W-:Y:S01]  /*5a50*/  @P5 STG.E.U16 desc[UR36][R4.64+0xb2], R69 ;  /* 0x0000b24504005986 */ /* 0x000fe2000c101524 */
[C---:B------:R-:W-:Y:S02]  /*5a60*/  ISETP.GT.AND P4, PT, R0.reuse, RZ, P1 ;  /* 0x000000ff0000720c */ /* 0x040fe40000f84270 */
[----:B------:R-:W-:Y:S02]  /*5a70*/  ISETP.GT.AND P5, PT, R0, RZ, P0 ;  /* 0x000000ff0000720c */ /* 0x000fe400007a4270 */
[----:B------:R-:W-:Y:S02]  /*5a80*/  F2FP.F16.F32.PACK_AB R70, RZ, R70 ;  /* 0x00000046ff46723e */ /* 0x000fe400000000ff */
[----:B------:R-:W-:Y:S02]  /*5a90*/  F2FP.F16.F32.PACK_AB R71, RZ, R71 ;  /* 0x00000047ff47723e */ /* 0x000fe400000000ff */
[----:B------:R-:W-:Y:S01]  /*5aa0*/  F2FP.F16.F32.PACK_AB R72, RZ, R72 ;  /* 0x00000048ff48723e */ /* 0x000fe200000000ff */
[----:B------:R-:W-:Y:S01]  /*5ab0*/  @P2 STG.E.U16 desc[UR36][R6.64+0xb0], R70 ;  /* 0x0000b04606002986 */ /* 0x000fe2000c101524 */
[----:B------:R-:W-:-:S02]  /*5ac0*/  F2FP.F16.F32.PACK_AB R73, RZ, R73 ;  /* 0x00000049ff49723e */ /* 0x000fc400000000ff */
[C---:B------:R-:W-:Y:S01]  /*5ad0*/  ISETP.GT.AND P1, PT, R0.reuse, 0x8, P1 ;  /* 0x000000080000780c */ /* 0x040fe20000f24270 */
[----:B------:R-:W-:Y:S01]  /*5ae0*/  @P3 STG.E.U16 desc[UR36][R6.64+0xb2], R71 ;  /* 0x0000b24706003986 */ /* 0x000fe2000c101524 */
[C---:B------:R-:W-:Y:S02]  /*5af0*/  ISETP.GT.AND P2, PT, R0.reuse, 0x8, P0 ;  /* 0x000000080000780c */ /* 0x040fe40000744270 */
[C---:B------:R-:W-:Y:S01]  /*5b00*/  ISETP.GT.AND P0, PT, R3.reuse, 0x69, PT ;  /* 0x000000690300780c */ /* 0x040fe20003f04270 */
[----:B------:R-:W-:Y:S01]  /*5b10*/  @P4 STG.E.U16 desc[UR36][R4.64+0xc0], R72 ;  /* 0x0000c04804004986 */ /* 0x000fe2000c101524 */
[----:B------:R-:W-:Y:S02]  /*5b20*/  ISETP.GT.AND P4, PT, R3, 0x68, PT ;  /* 0x000000680300780c */ /* 0x000fe40003f84270 */
[----:B------:R-:W-:Y:S01]  /*5b30*/  F2FP.F16.F32.PACK_AB R74, RZ, R74 ;  /* 0x0000004aff4a723e */ /* 0x000fe200000000ff */
[----:B------:R-:W-:Y:S01]  /*5b40*/  @P5 STG.E.U16 desc[UR36][R4.64+0xc2], R73 ;  /* 0x0000c24904005986 */ /* 0x000fe2000c101524 */
[----:B------:R-:W-:-:S02]  /*5b50*/  ISETP.GT.AND P5, PT, R0, RZ, P4 ;  /* 0x000000ff0000720c */ /* 0x000fc400027a4270 */
[C---:B------:R-:W-:Y:S01]  /*5b60*/  ISETP.GT.AND P3, PT, R0.reuse, RZ, P0 ;  /* 0x000000ff0000720c */ /* 0x040fe20000764270 */
[----:B------:R-:W-:Y:S01]  /*5b70*/  @P1 STG.E.U16 desc[UR36][R6.64+0xc0], R74 ;  /* 0x0000c04a06001986 */ /* 0x000fe2000c101524 */
[----:B------:R-:W-:Y:S02]  /*5b80*/  F2FP.F16.F32.PACK_AB R75, RZ, R75 ;  /* 0x0000004bff4b723e */ /* 0x000fe400000000ff */
[----:B------:R-:W-:Y:S02]  /*5b90*/  F2FP.F16.F32.PACK_AB R76, RZ, R76 ;  /* 0x0000004cff4c723e */ /* 0x000fe400000000ff */
[C---:B------:R-:W-:Y:S01]  /*5ba0*/  ISETP.GT.AND P4, PT, R0.reuse, 0x8, P4 ;  /* 0x000000080000780c */ /* 0x040fe20002784270 */
[----:B------:R-:W-:Y:S01]  /*5bb0*/  @P2 STG.E.U16 desc[UR36][R6.64+0xc2], R75 ;  /* 0x0000c24b06002986 */ /* 0x000fe2000c101524 */
[----:B------:R-:W-:Y:S02]  /*5bc0*/  F2FP.F16.F32.PACK_AB R77, RZ, R77 ;  /* 0x0000004dff4d723e */ /* 0x000fe400000000ff */
[----:B------:R-:W-:Y:S01]  /*5bd0*/  ISETP.GT.AND P2, PT, R3, 0x71, PT ;  /* 0x000000710300780c */ /* 0x000fe20003f44270 */
[----:B------:R-:W-:Y:S01]  /*5be0*/  @P5 STG.E.U16 desc[UR36][R4.64+0xd0], R76 ;  /* 0x0000d04c04005986 */ /* 0x000fe2000c101524 */
[----:B------:R-:W-:-:S02]  /*5bf0*/  ISETP.GT.AND P5, PT, R0, 0x8, P0 ;  /* 0x000000080000780c */ /* 0x000fc400007a4270 */
[C---:B------:R-:W-:Y:S01]  /*5c00*/  ISETP.GT.AND P1, PT, R3.reuse, 0x78, PT ;  /* 0x000000780300780c */ /* 0x040fe20003f24270 */
[----:B------:R-:W-:Y:S01]  /*5c10*/  @P3 STG.E.U16 desc[UR36][R4.64+0xd2], R77 ;  /* 0x0000d24d04003986 */ /* 0x000fe2000c101524 */
[C---:B------:R-:W-:Y:S02]  /*5c20*/  ISETP.GT.AND P3, PT, R3.reuse, 0x70, PT ;  /* 0x000000700300780c */ /* 0x040fe40003f64270 */
[----:B------:R-:W-:Y:S01]  /*5c30*/  ISETP.GT.AND P0, PT, R3, 0x79, PT ;  /* 0x000000790300780c */ /* 0x000fe20003f04270 */
[----:B------:R-:W-:Y:S01]  /*5c40*/  @P4 IMAD.MOV.U32 R2, RZ, RZ, R6 ;  /* 0x000000ffff024224 */ /* 0x000fe200078e0006 */
[----:B------:R-:W-:Y:S01]  /*5c50*/  F2FP.F16.F32.PACK_AB R78, RZ, R78 ;  /* 0x0000004eff4e723e */ /* 0x000fe200000000ff */
[----:B------:R-:W-:Y:S01]  /*5c60*/  @P4 IMAD.MOV.U32 R3, RZ, RZ, R7 ;  /* 0x000000ffff034224 */ /* 0x000fe200078e0007 */
[----:B------:R-:W-:Y:S02]  /*5c70*/  F2FP.F16.F32.PACK_AB R79, RZ, R79 ;  /* 0x0000004fff4f723e */ /* 0x000fe400000000ff */
[----:B------:R-:W-:-:S02]  /*5c80*/  F2FP.F16.F32.PACK_AB R80, RZ, R80 ;  /* 0x00000050ff50723e */ /* 0x000fc400000000ff */
[----:B------:R0:W-:Y:S01]  /*5c90*/  @P4 STG.E.U16 desc[UR36][R2.64+0xd0], R78 ;  /* 0x0000d04e02004986 */ /* 0x0001e2000c101524 */
[C---:B------:R-:W-:Y:S02]  /*5ca0*/  ISETP.GT.AND P4, PT, R0.reuse, RZ, P2 ;  /* 0x000000ff0000720c */ /* 0x040fe40001784270 */
[----:B------:R-:W-:Y:S02]  /*5cb0*/  F2FP.F16.F32.PACK_AB R81, RZ, R81 ;  /* 0x00000051ff51723e */ /* 0x000fe400000000ff */
[----:B------:R-:W-:Y:S02]  /*5cc0*/  ISETP.GT.AND P2, PT, R0, 0x8, P2 ;  /* 0x000000080000780c */ /* 0x000fe40001744270 */
[----:B------:R-:W-:Y:S02]  /*5cd0*/  F2FP.F16.F32.PACK_AB R82, RZ, R82 ;  /* 0x00000052ff52723e */ /* 0x000fe400000000ff */
[----:B------:R-:W-:Y:S02]  /*5ce0*/  F2FP.F16.F32.PACK_AB R83, RZ, R83 ;  /* 0x00000053ff53723e */ /* 0x000fe400000000ff */
[----:B------:R-:W-:Y:S01]  /*5cf0*/  F2FP.F16.F32.PACK_AB R84, RZ, R84 ;  /* 0x00000054ff54723e */ /* 0x000fe200000000ff */
[----:B0-----:R-:W-:Y:S01]  /*5d00*/  @P5 IMAD.MOV.U32 R2, RZ, RZ, R6 ;  /* 0x000000ffff025224 */ /* 0x001fe200078e0006 */
[----:B------:R-:W-:Y:S01]  /*5d10*/  F2FP.F16.F32.PACK_AB R85, RZ, R85 ;  /* 0x00000055ff55723e */ /* 0x000fe200000000ff */
[----:B------:R-:W-:Y:S01]  /*5d20*/  @P5 IMAD.MOV.U32 R3, RZ, RZ, R7 ;  /* 0x000000ffff035224 */ /* 0x000fe200078e0007 */
[----:B------:R-:W-:-:S02]  /*5d30*/  F2FP.F16.F32.PACK_AB R86, RZ, R86 ;  /* 0x00000056ff56723e */ /* 0x000fc400000000ff */
[----:B------:R-:W-:Y:S02]  /*5d40*/  F2FP.F16.F32.PACK_AB R87, RZ, R87 ;  /* 0x00000057ff57723e */ /* 0x000fe400000000ff */
[----:B------:R0:W-:Y:S01]  /*5d50*/  @P5 STG.E.U16 desc[UR36][R2.64+0xd2], R79 ;  /* 0x0000d24f02005986 */ /* 0x0001e2000c101524 */
[C---:B------:R-:W-:Y:S02]  /*5d60*/  ISETP.GT.AND P5, PT, R0.reuse, RZ, P3 ;  /* 0x000000ff0000720c */ /* 0x040fe40001fa4270 */
[----:B------:R-:W-:-:S11]  /*5d70*/  ISETP.GT.AND P3, PT, R0, 0x8, P3 ;  /* 0x000000080000780c */ /* 0x000fd60001f64270 */
[----:B0-----:R-:W-:Y:S02]  /*5d80*/  @P5 IMAD.MOV.U32 R2, RZ, RZ, R4 ;  /* 0x000000ffff025224 */ /* 0x001fe400078e0004 */
[----:B------:R-:W-:-:S05]  /*5d90*/  @P5 IMAD.MOV.U32 R3, RZ, RZ, R5 ;  /* 0x000000ffff035224 */ /* 0x000fca00078e0005 */
[----:B------:R0:W-:Y:S01]  /*5da0*/  @P5 STG.E.U16 desc[UR36][R2.64+0xe0], R80 ;  /* 0x0000e05002005986 */ /* 0x0001e2000c101524 */
[C---:B------:R-:W-:Y:S02]  /*5db0*/  ISETP.GT.AND P5, PT, R0.reuse, RZ, P0 ;  /* 0x000000ff0000720c */ /* 0x040fe400007a4270 */
[----:B------:R-:W-:Y:S01]  /*5dc0*/  ISETP.GT.AND P0, PT, R0, 0x8, P0 ;  /* 0x000000080000780c */ /* 0x000fe20000704270 */
[----:B0-----:R-:W-:Y:S02]  /*5dd0*/  @P4 IMAD.MOV.U32 R2, RZ, RZ, R4 ;  /* 0x000000ffff024224 */ /* 0x001fe400078e0004 */
[----:B------:R-:W-:-:S05]  /*5de0*/  @P4 IMAD.MOV.U32 R3, RZ, RZ, R5 ;  /* 0x000000ffff034224 */ /* 0x000fca00078e0005 */
[----:B------:R0:W-:Y:S01]  /*5df0*/  @P4 STG.E.U16 desc[UR36][R2.64+0xe2], R81 ;  /* 0x0000e25102004986 */ /* 0x0001e2000c101524 */
[C---:B------:R-:W-:Y:S02]  /*5e00*/  ISETP.GT.AND P4, PT, R0.reuse, RZ, P1 ;  /* 0x000000ff0000720c */ /* 0x040fe40000f84270 */
[----:B------:R-:W-:Y:S01]  /*5e10*/  ISETP.GT.AND P1, PT, R0, 0x8, P1 ;  /* 0x000000080000780c */ /* 0x000fe20000f24270 */
[----:B0-----:R-:W-:Y:S02]  /*5e20*/  @P3 IMAD.MOV.U32 R2, RZ, RZ, R6 ;  /* 0x000000ffff023224 */ /* 0x001fe400078e0006 */
[----:B------:R-:W-:-:S05]  /*5e30*/  @P3 IMAD.MOV.U32 R3, RZ, RZ, R7 ;  /* 0x000000ffff033224 */ /* 0x000fca00078e0007 */
[----:B------:R0:W-:Y:S02]  /*5e40*/  @P3 STG.E.U16 desc[UR36][R2.64+0xe0], R82 ;  /* 0x0000e05202003986 */ /* 0x0001e4000c101524 */
[----:B0-----:R-:W-:Y:S02]  /*5e50*/  @P2 IMAD.MOV.U32 R2, RZ, RZ, R6 ;  /* 0x000000ffff022224 */ /* 0x001fe400078e0006 */
[----:B------:R-:W-:-:S05]  /*5e60*/  @P2 IMAD.MOV.U32 R3, RZ, RZ, R7 ;  /* 0x000000ffff032224 */ /* 0x000fca00078e0007 */
[----:B------:R0:W-:Y:S02]  /*5e70*/  @P2 STG.E.U16 desc[UR36][R2.64+0xe2], R83 ;  /* 0x0000e25302002986 */ /* 0x0001e4000c101524 */
[----:B0-----:R-:W-:Y:S02]  /*5e80*/  @P4 IMAD.MOV.U32 R2, RZ, RZ, R4 ;  /* 0x000000ffff024224 */ /* 0x001fe400078e0004 */
[----:B------:R-:W-:-:S05]  /*5e90*/  @P4 IMAD.MOV.U32 R3, RZ, RZ, R5 ;  /* 0x000000ffff034224 */ /* 0x000fca00078e0005 */
[----:B------:R0:W-:Y:S04]  /*5ea0*/  @P4 STG.E.U16 desc[UR36][R2.64+0xf0], R84 ;  /* 0x0000f05402004986 */ /* 0x0001e8000c101524 */
[----:B------:R1:W-:Y:S01]  /*5eb0*/  @P5 STG.E.U16 desc[UR36][R4.64+0xf2], R85 ;  /* 0x0000f25504005986 */ /* 0x0003e2000c101524 */
[----:B0-----:R-:W-:Y:S02]  /*5ec0*/  @P1 IMAD.MOV.U32 R2, RZ, RZ, R6 ;  /* 0x000000ffff021224 */ /* 0x001fe400078e0006 */
[----:B------:R-:W-:-:S05]  /*5ed0*/  @P1 IMAD.MOV.U32 R3, RZ, RZ, R7 ;  /* 0x000000ffff031224 */ /* 0x000fca00078e0007 */
[----:B------:R1:W-:Y:S04]  /*5ee0*/  @P1 STG.E.U16 desc[UR36][R2.64+0xf0], R86 ;  /* 0x0000f05602001986 */ /* 0x0003e8000c101524 */
[----:B------:R1:W-:Y:S02]  /*5ef0*/  @P0 STG.E.U16 desc[UR36][R6.64+0xf2], R87 ;  /* 0x0000f25706000986 */ /* 0x0003e4000c101524 */
.L_x_158:
[----:B------:R-:W-:Y:S05]  /*5f00*/  BSYNC B0 ;  /* 0x0000000000007941 */ /* 0x000fea0003800000 */
.L_x_32:
[----:B01----:R-:W2:Y:S01]  /*5f10*/  LDL.64 R2, [R1] ;  /* 0x0000000001027983 */ /* 0x003ea20000100a00 */
[----:B------:R-:W-:Y:S01]  /*5f20*/  ULDC.64 UR4, c[0x0][0x650] ;  /* 0x0001940000047ab9 */ /* 0x000fe20000000a00 */
[----:B------:R0:W-:Y:S01]  /*5f30*/  SYNCS.ARRIVE.TRANS64.A1T0 RZ, [R96+UR47], RZ ;  /* 0x000000ff60ff79a7 */ /* 0x0001e2000810002f */
[----:B------:R-:W-:Y:S01]  /*5f40*/  PRMT R0, RZ, 0x7610, R0 ;  /* 0x00007610ff007816 */ /* 0x000fe20000000000 */
[----:B-----5:R-:W-:Y:S02]  /*5f50*/  IMAD.MOV.U32 R19, RZ, RZ, -0x1 ;  /* 0xffffffffff137424 */ /* 0x020fe400078e00ff */
[----:B------:R-:W-:Y:S01]  /*5f60*/  IMAD.MOV.U32 R22, RZ, RZ, -0x1 ;  /* 0xffffffffff167424 */ /* 0x000fe200078e00ff */
[----:B--2---:R-:W-:-:S04]  /*5f70*/  LEA R18, P0, R2, R18, 0x1 ;  /* 0x0000001202127211 */ /* 0x004fc800078008ff */
[----:B------:R-:W-:Y:S01]  /*5f80*/  LEA.HI.X R17, R2, R17, R23, 0x1, P0 ;  /* 0x0000001102117211 */ /* 0x000fe200000f0c17 */
[----:B------:R-:W-:Y:S01]  /*5f90*/  IMAD.MOV.U32 R2, RZ, RZ, -0x1 ;  /* 0xffffffffff027424 */ /* 0x000fe200078e00ff */
[----:B------:R-:W-:-:S04]  /*5fa0*/  ISETP.GE.U32.AND P0, PT, R18, UR4, PT ;  /* 0x0000000412007c0c */ /* 0x000fc8000bf06070 */
[----:B------:R-:W-:-:S13]  /*5fb0*/  ISETP.GE.U32.AND.EX P0, PT, R17, UR5, PT, P0 ;  /* 0x0000000511007c0c */ /* 0x000fda000bf06100 */
[----:B0-----:R-:W-:Y:S05]  /*5fc0*/  @P0 BRA `(.L_x_159) ;  /* 0x0000000400700947 */ /* 0x001fea0003800000 */
[----:B------:R-:W0:Y:S01]  /*5fd0*/  S2R R10, SR_CTAID.X ;  /* 0x00000000000a7919 */ /* 0x000e220000002500 */
[----:B------:R-:W1:Y:S01]  /*5fe0*/  LDC.64 R8, c[0x0][0x628] ;  /* 0x00018a00ff087b82 */ /* 0x000e620000000a00 */
[----:B------:R-:W-:Y:S01]  /*5ff0*/  ULDC UR4, c[0x0][0x150] ;  /* 0x0000540000047ab9 */ /* 0x000fe20000000800 */
[----:B---34-:R-:W-:Y:S01]  /*6000*/  IMAD.MOV.U32 R6, RZ, RZ, R18 ;  /* 0x000000ffff067224 */ /* 0x018fe200078e0012 */
[----:B------:R-:W2:Y:S01]  /*6010*/  S2R R20, SR_CTAID.Y ;  /* 0x0000000000147919 */ /* 0x000ea20000002600 */
[----:B------:R-:W-:-:S04]  /*6020*/  IMAD.MOV.U32 R7, RZ, RZ, R17 ;  /* 0x000000ffff077224 */ /* 0x000fc800078e0011 */
[----:B------:R-:W3:Y:S08]  /*6030*/  LDC R15, c[0x0][0x144] ;  /* 0x00005100ff0f7b82 */ /* 0x000ef00000000800 */
[----:B------:R-:W4:Y:S08]  /*6040*/  LDC R0, c[0x0][0x630] ;  /* 0x00018c00ff007b82 */ /* 0x000f300000000800 */
[----:B------:R-:W2:Y:S01]  /*6050*/  LDC.64 R12, c[0x0][0x620] ;  /* 0x00018800ff0c7b82 */ /* 0x000ea20000000a00 */
[----:B-1----:R-:W-:-:S04]  /*6060*/  ISETP.NE.U32.AND P0, PT, R8, RZ, PT ;  /* 0x000000ff0800720c */ /* 0x002fc80003f05070 */
[----:B------:R-:W-:Y:S02]  /*6070*/  ISETP.NE.AND.EX P0, PT, R9, RZ, PT, P0 ;  /* 0x000000ff0900720c */ /* 0x000fe40003f05300 */
[----:B0-----:R-:W-:-:S05]  /*6080*/  I2FP.F32.U32 R2, R10 ;  /* 0x0000000a00027245 */ /* 0x001fca0000201000 */
[----:B------:R-:W-:-:S04]  /*6090*/  FMUL R2, R2, UR4 ;  /* 0x0000000402027c20 */ /* 0x000fc80008400000 */
[----:B------:R0:W1:Y:S02]  /*60a0*/  F2I.U32.TRUNC.NTZ R14, R2 ;  /* 0x00000002000e7305 */ /* 0x000064000020f000 */
[----:B---34-:R-:W-:Y:S05]  /*60b0*/  @!P0 BRA `(.L_x_160) ;  /* 0x0000000000288947 */ /* 0x018fea0003800000 */
[----:B------:R-:W3:Y:S02]  /*60c0*/  LDC R3, c[0x0][0x634] ;  /* 0x00018d00ff037b82 */ /* 0x000ee40000000800 */
[----:B---3--:R-:W-:-:S05]  /*60d0*/  IADD3 R7, P0, R18, R3, RZ ;  /* 0x0000000312077210 */ /* 0x008fca0007f1e0ff */
[----:B------:R-:W-:-:S04]  /*60e0*/  IMAD.X R11, RZ, RZ, R17, P0 ;  /* 0x000000ffff0b7224 */ /* 0x000fc800000e0611 */
[----:B0-----:R-:W-:-:S04]  /*60f0*/  IMAD.WIDE.U32 R2, R11, R8, RZ ;  /* 0x000000080b027225 */ /* 0x001fc800078e00ff */
[----:B------:R-:W-:-:S04]  /*6100*/  IMAD.WIDE.U32 R4, P0, R7, R9, R2 ;  /* 0x0000000907047225 */ /* 0x000fc80007800002 */
[----:B------:R-:W-:-:S04]  /*6110*/  IMAD.WIDE.U32 R2, R7, R8, RZ ;  /* 0x0000000807027225 */ /* 0x000fc800078e00ff */
[----:B------:R-:W-:Y:S01]  /*6120*/  IMAD.X R7, RZ, RZ, RZ, P0 ;  /* 0x000000ffff077224 */ /* 0x000fe200000e06ff */
[----:B------:R-:W-:Y:S01]  /*6130*/  IADD3 RZ, P0, R3, R4, RZ ;  /* 0x0000000403ff7210 */ /* 0x000fe20007f1e0ff */
[----:B------:R-:W-:-:S04]  /*6140*/  IMAD.MOV.U32 R6, RZ, RZ, R5 ;  /* 0x000000ffff067224 */ /* 0x000fc800078e0005 */
[----:B------:R-:W-:-:S08]  /*6150*/  IMAD.WIDE.U32.X R6, R11, R9, R6, P0 ;  /* 0x000000090b067225 */ /* 0x000fd000000e0406 */
.L_x_160:
[----:B------:R-:W3:Y:S01]  /*6160*/  LDC.64 R26, c[0x0][0x640] ;  /* 0x00019000ff1a7b82 */ /* 0x000ee20000000a00 */
[-C--:B------:R-:W-:Y:S01]  /*6170*/  SHF.R.U64 R11, R6, R0.reuse, R7 ;  /* 0x00000000060b7219 */ /* 0x080fe20000001207 */
[----:B------:R-:W-:Y:S01]  /*6180*/  IMAD.MOV.U32 R19, RZ, RZ, R17 ;  /* 0x000000ffff137224 */ /* 0x000fe200078e0011 */
[----:B------:R-:W-:Y:S01]  /*6190*/  SHF.R.U32.HI R0, RZ, R0, R7 ;  /* 0x00000000ff007219 */ /* 0x000fe20000011607 */
[----:B-1----:R-:W-:Y:S01]  /*61a0*/  IMAD.MOV R14, RZ, RZ, -R14 ;  /* 0x000000ffff0e7224 */ /* 0x002fe200078e0a0e */
[----:B------:R-:W-:Y:S01]  /*61b0*/  IADD3 R5, P0, RZ, -R11, RZ ;  /* 0x8000000bff057210 */ /* 0x000fe20007f1e0ff */
[----:B------:R-:W-:Y:S01]  /*61c0*/  ULDC UR4, c[0x0][0x154] ;  /* 0x0000550000047ab9 */ /* 0x000fe20000000800 */
[----:B------:R-:W-:Y:S01]  /*61d0*/  IMAD.MOV.U32 R7, RZ, RZ, 0x1 ;  /* 0x00000001ff077424 */ /* 0x000fe200078e00ff */
[----:B------:R-:W1:Y:S01]  /*61e0*/  LDC R4, c[0x0][0x618] ;  /* 0x00018600ff047b82 */ /* 0x000e620000000800 */
[----:B------:R-:W-:Y:S02]  /*61f0*/  IMAD R22, R15, R14, R10 ;  /* 0x0000000e0f167224 */ /* 0x000fe400078e020a */
[----:B------:R-:W-:-:S04]  /*6200*/  IMAD.X R3, RZ, RZ, ~R0, P0 ;  /* 0x000000ffff037224 */ /* 0x000fc800000e0e00 */
[-C--:B--2---:R-:W-:Y:S01]  /*6210*/  IMAD R0, R3, R12.reuse, RZ ;  /* 0x0000000c03007224 */ /* 0x084fe200078e02ff */
[----:B------:R-:W2:Y:S01]  /*6220*/  LDC R6, c[0x0][0x608] ;  /* 0x00018200ff067b82 */ /* 0x000ea20000000800 */
[----:B0-----:R-:W-:-:S04]  /*6230*/  IMAD.WIDE.U32 R2, R5, R12, R18 ;  /* 0x0000000c05027225 */ /* 0x001fc800078e0012 */
[----:B------:R-:W-:Y:S01]  /*6240*/  IMAD R5, R5, R13, R0 ;  /* 0x0000000d05057224 */ /* 0x000fe200078e0200 */
[----:B------:R-:W-:Y:S02]  /*6250*/  I2FP.F32.U32 R0, R20 ;  /* 0x0000001400007245 */ /* 0x000fe40000201000 */
[----:B------:R-:W0:Y:S01]  /*6260*/  LDC R24, c[0x0][0x658] ;  /* 0x00019600ff187b82 */ /* 0x000e220000000800 */
[----:B------:R-:W-:Y:S01]  /*6270*/  IMAD.IADD R3, R3, 0x1, R5 ;  /* 0x0000000103037824 */ /* 0x000fe200078e0205 */
[----:B---3--:R-:W-:Y:S01]  /*6280*/  ISETP.NE.U32.AND P0, PT, R26, RZ, PT ;  /* 0x000000ff1a00720c */ /* 0x008fe20003f05070 */
[----:B------:R-:W-:Y:S01]  /*6290*/  FMUL R0, R0, UR4 ;  /* 0x0000000400007c20 */ /* 0x000fe20008400000 */
[----:B------:R-:W-:Y:S02]  /*62a0*/  IMAD.MOV.U32 R5, RZ, RZ, -0x1 ;  /* 0xffffffffff057424 */ /* 0x000fe400078e00ff */
[----:B------:R-:W-:Y:S01]  /*62b0*/  ISETP.NE.AND.EX P0, PT, R27, RZ, PT, P0 ;  /* 0x000000ff1b00720c */ /* 0x000fe20003f05300 */
[----:B------:R3:W4:Y:S01]  /*62c0*/  F2I.U32.TRUNC.NTZ R12, R0 ;  /* 0x00000000000c7305 */ /* 0x000722000020f000 */
[----:B------:R-:W3:Y:S01]  /*62d0*/  LDC R15, c[0x0][0x148] ;  /* 0x00005200ff0f7b82 */ /* 0x000ee20000000800 */
[----:B-1----:R-:W-:-:S02]  /*62e0*/  SHF.R.U64 R10, R2, R4, R3 ;  /* 0x00000004020a7219 */ /* 0x002fc40000001203 */
[----:B------:R-:W-:-:S05]  /*62f0*/  SHF.R.U32.HI R3, RZ, R4, R3 ;  /* 0x00000004ff037219 */ /* 0x000fca0000011603 */
[----:B------:R-:W1:Y:S01]  /*6300*/  LDC R14, c[0x0][0x600] ;  /* 0x00018000ff0e7b82 */ /* 0x000e620000000800 */
[-CC-:B--2---:R-:W-:Y:S02]  /*6310*/  SHF.R.U64 R8, R10, R6.reuse, R3.reuse ;  /* 0x000000060a087219 */ /* 0x184fe40000001203 */
[----:B------:R-:W-:-:S05]  /*6320*/  SHF.R.U32.HI R3, RZ, R6, R3 ;  /* 0x00000006ff037219 */ /* 0x000fca0000011603 */
[----:B------:R-:W2:Y:S01]  /*6330*/  LDC R21, c[0x0][0x648] ;  /* 0x00019200ff157b82 */ /* 0x000ea20000000800 */
[-CC-:B0-----:R-:W-:Y:S02]  /*6340*/  SHF.R.U64 R13, R8, R24.reuse, R3.reuse ;  /* 0x00000018080d7219 */ /* 0x181fe40000001203 */
[-C--:B------:R-:W-:Y:S02]  /*6350*/  SHF.L.U32 R5, R5, R24.reuse, RZ ;  /* 0x0000001805057219 */ /* 0x080fe400000006ff */
[-C--:B------:R-:W-:Y:S01]  /*6360*/  SHF.R.U32.HI R3, RZ, R24.reuse, R3 ;  /* 0x00000018ff037219 */ /* 0x080fe20000011603 */
[----:B------:R-:W-:Y:S01]  /*6370*/  IMAD.MOV.U32 R2, RZ, RZ, R13 ;  /* 0x000000ffff027224 */ /* 0x000fe200078e000d */
[----:B------:R-:W-:Y:S01]  /*6380*/  SHF.L.U32 R24, R7, R24, RZ ;  /* 0x0000001807187219 */ /* 0x000fe200000006ff */
[----:B------:R-:W0:Y:S01]  /*6390*/  LDC R25, c[0x0][0x638] ;  /* 0x00018e00ff197b82 */ /* 0x000e220000000800 */
[----:B------:R-:W-:-:S07]  /*63a0*/  LOP3.LUT R19, RZ, R5, RZ, 0x33, !PT ;  /* 0x00000005ff137212 */ /* 0x000fce00078e33ff */
[----:B------:R-:W0:Y:S01]  /*63b0*/  LDC R28, c[0x0][0x610] ;  /* 0x00018400ff1c7b82 */ /* 0x000e220000000800 */
[----:B----4-:R-:W-:Y:S05]  /*63c0*/  @!P0 BRA `(.L_x_161) ;  /* 0x0000000000288947 */ /* 0x010fea0003800000 */
[----:B---3--:R-:W3:Y:S02]  /*63d0*/  LDC R0, c[0x0][0x64c] ;  /* 0x00019300ff007b82 */ /* 0x008ee40000000800 */
[----:B---3--:R-:W-:-:S05]  /*63e0*/  IADD3 R7, P0, R13, R0, RZ ;  /* 0x000000000d077210 */ /* 0x008fca0007f1e0ff */
        /* <DEDUP_REMOVED lines=8> */
.L_x_161:
[----:B------:R-:W4:Y:S01]  /*6470*/  LDC R4, c[0x0][0x65c] ;  /* 0x00019700ff047b82 */ /* 0x000f220000000800 */
[----:B--23--:R-:W-:Y:S01]  /*6480*/  SHF.R.U64 R0, R2, R21, R3 ;  /* 0x0000001502007219 */ /* 0x00cfe20000001203 */
[----:B-1----:R-:W-:Y:S01]  /*6490*/  VIADD R3, R14, 0xffffffff ;  /* 0xffffffff0e037836 */ /* 0x002fe20000000000 */
[----:B------:R-:W-:Y:S01]  /*64a0*/  LOP3.LUT R19, R8, R19, RZ, 0xc0, !PT ;  /* 0x0000001308137212 */ /* 0x000fe200078ec0ff */
[----:B------:R-:W-:Y:S02]  /*64b0*/  IMAD.MOV R12, RZ, RZ, -R12 ;  /* 0x000000ffff0c7224 */ /* 0x000fe400078e0a0c */
[----:B------:R-:W-:Y:S01]  /*64c0*/  IMAD.MOV R2, RZ, RZ, -R0 ;  /* 0x000000ffff027224 */ /* 0x000fe200078e0a00 */
[----:B------:R-:W-:Y:S01]  /*64d0*/  LOP3.LUT R3, R10, R3, RZ, 0xc0, !PT ;  /* 0x000000030a037212 */ /* 0x000fe200078ec0ff */
[----:B------:R-:W-:Y:S02]  /*64e0*/  IMAD R19, R24, R0, R19 ;  /* 0x0000000018137224 */ /* 0x000fe400078e0213 */
[----:B0-----:R-:W-:-:S04]  /*64f0*/  IMAD R0, R2, R25, R13 ;  /* 0x0000001902007224 */ /* 0x001fc800078e020d */
[----:B------:R-:W-:Y:S01]  /*6500*/  IMAD R2, R0, R14, R3 ;  /* 0x0000000e00027224 */ /* 0x000fe200078e0203 */
[----:B----4-:R-:W-:Y:S01]  /*6510*/  ISETP.NE.AND P0, PT, R4, 0x1, PT ;  /* 0x000000010400780c */ /* 0x010fe20003f05270 */
[----:B------:R-:W-:-:S05]  /*6520*/  IMAD.MOV.U32 R4, RZ, RZ, 0x1 ;  /* 0x00000001ff047424 */ /* 0x000fca00078e00ff */
[----:B------:R-:W-:-:S07]  /*6530*/  PRMT R0, R4, 0x7610, R0 ;  /* 0x0000761004007816 */ /* 0x000fce0000000000 */
[----:B------:R-:W-:-:S04]  /*6540*/  @P0 IMAD R22, R15, R12, R20 ;  /* 0x0000000c0f160224 */ /* 0x000fc800078e0214 */
[----:B------:R-:W-:-:S05]  /*6550*/  IMAD R19, R19, R28, R22 ;  /* 0x0000001c13137224 */ /* 0x000fca00078e0216 */
[----:B------:R-:W-:Y:S02]  /*6560*/  SEL R22, R2, R19, !P0 ;  /* 0x0000001302167207 */ /* 0x000fe40004000000 */
[----:B------:R-:W-:Y:S01]  /*6570*/  SEL R19, R19, R2, !P0 ;  /* 0x0000000213137207 */ /* 0x000fe20004000000 */
[----:B------:R-:W-:-:S07]  /*6580*/  IMAD.MOV.U32 R2, RZ, RZ, R11 ;  /* 0x000000ffff027224 */ /* 0x000fce00078e000b */
.L_x_159:
[----:B------:R-:W-:Y:S02]  /*6590*/  LOP3.LUT P0, RZ, R0, 0xff, RZ, 0xc0, !PT ;  /* 0x000000ff00ff7812 */ /* 0x000fe4000780c0ff */
[----:B------:R-:W-:-:S11]  /*65a0*/  LOP3.LUT R101, R101, 0x1, RZ, 0x3c, !PT ;  /* 0x0000000165657812 */ /* 0x000fd600078e3cff */
[----:B------:R-:W-:Y:S05]  /*65b0*/  @P0 BRA `(.L_x_162) ;  /* 0xffffffac00c40947 */ /* 0x000fea000383ffff */
[----:B------:R-:W-:Y:S05]  /*65c0*/  EXIT ;  /* 0x000000000000794d */ /* 0x000fea0003800000 */
.L_x_13:
[----:B------:R-:W-:-:S08]  /*65d0*/  ISETP.NE.AND P0, PT, R0, RZ, PT ;  /* 0x000000ff0000720c */ /* 0x000fd00003f05270 */
[----:B0-----:R-:W0:-:S00]  /*65e0*/  USETMAXREG.DEALLOC.CTAPOOL 0x28 ;  /* 0x00000028000079c8 */ /* 0x001e0000080e0500 */
[----:B------:R-:W-:Y:S05]  /*65f0*/  @P0 EXIT ;  /* 0x000000000000094d */ /* 0x000fea0003800000 */
[----:B0-----:R-:W-:Y:S01]  /*6600*/  LOP3.LUT P0, RZ, R8, 0xff, RZ, 0xc0, !PT ;  /* 0x000000ff08ff7812 */ /* 0x001fe2000780c0ff */
[----:B------:R-:W-:Y:S02]  /*6610*/  IMAD.MOV.U32 R0, RZ, RZ, 0x1 ;  /* 0x00000001ff007424 */ /* 0x000fe400078e00ff */
[----:B------:R-:W-:-:S10]  /*6620*/  IMAD.MOV.U32 R7, RZ, RZ, RZ ;  /* 0x000000ffff077224 */ /* 0x000fd400078e00ff */
[----:B------:R-:W-:Y:S05]  /*6630*/  @!P0 BRA `(.L_x_163) ;  /* 0x0000000c001c8947 */ /* 0x000fea0003800000 */
[----:B------:R-:W-:Y:S01]  /*6640*/  LOP3.LUT P0, RZ, R4, 0x1f, RZ, 0xc0, !PT ;  /* 0x0000001f04ff7812 */ /* 0x000fe2000780c0ff */
[----:B------:R-:W-:Y:S01]  /*6650*/  ULDC UR5, c[0x0][0x658] ;  /* 0x0001960000057ab9 */ /* 0x000fe20000000800 */
[----:B------:R-:W-:Y:S01]  /*6660*/  UMOV UR6, 0xffffffff ;  /* 0xffffffff00067882 */ /* 0x000fe20000000000 */
[----:B------:R-:W-:Y:S01]  /*6670*/  BSSY B0, `(.L_x_163) ;  /* 0x00000c3000007945 */ /* 0x000fe20003800000 */
[----:B------:R-:W-:Y:S01]  /*6680*/  USHF.L.U32 UR6, UR6, UR5, URZ ;  /* 0x0000000506067299 */ /* 0x000fe2000800063f */
[C---:B------:R-:W-:Y:S01]  /*6690*/  ISETP.NE.AND P2, PT, R3.reuse, RZ, PT ;  /* 0x000000ff0300720c */ /* 0x040fe20003f45270 */
[----:B------:R-:W-:Y:S01]  /*66a0*/  IMAD.MOV.U32 R8, RZ, RZ, 0x1 ;  /* 0x00000001ff087424 */ /* 0x000fe200078e00ff */
[----:B------:R-:W-:Y:S01]  /*66b0*/  ISETP.NE.OR P0, PT, R3, RZ, !P0 ;  /* 0x000000ff0300720c */ /* 0x000fe20004705670 */
[----:B------:R-:W-:Y:S01]  /*66c0*/  IMAD.MOV.U32 R0, RZ, RZ, 0x1 ;  /* 0x00000001ff007424 */ /* 0x000fe200078e00ff */
[----:B------:R-:W-:Y:S01]  /*66d0*/  LOP3.LUT R6, R16, 0x2, RZ, 0xfc, !PT ;  /* 0x0000000210067812 */ /* 0x000fe200078efcff */
[----:B------:R-:W-:Y:S01]  /*66e0*/  IMAD.MOV.U32 R7, RZ, RZ, RZ ;  /* 0x000000ffff077224 */ /* 0x000fe200078e00ff */
[----:B------:R-:W-:Y:S01]  /*66f0*/  ULDC UR4, c[0x0][0x600] ;  /* 0x0001800000047ab9 */ /* 0x000fe20000000800 */
[----:B------:R-:W-:Y:S01]  /*6700*/  UMOV UR7, 0x1 ;  /* 0x0000000100077882 */ /* 0x000fe20000000000 */
[----:B------:R-:W-:-:S02]  /*6710*/  UIADD3 UR19, UR40, 0x1, URZ ;  /* 0x0000000128137890 */ /* 0x000fc4000fffe03f */
[----:B------:R-:W-:Y:S02]  /*6720*/  UIADD3 UR15, UR4, -0x1, URZ ;  /* 0xffffffff040f7890 */ /* 0x000fe4000fffe03f */
[----:B------:R-:W-:Y:S02]  /*6730*/  USHF.L.U32 UR17, UR7, UR5, URZ ;  /* 0x0000000507117299 */ /* 0x000fe4000800063f */
[----:B------:R-:W-:Y:S01]  /*6740*/  ULOP3.LUT UR16, URZ, UR6, URZ, 0x33, !UPT ;  /* 0x000000063f107292 */ /* 0x000fe2000f8e333f */
[----:B------:R-:W-:-:S11]  /*6750*/  ULDC.64 UR20, c[0x0][0x198] ;  /* 0x0000660000147ab9 */ /* 0x000fd60000000a00 */
.L_x_175:
[----:B------:R-:W-:-:S03]  /*6760*/  UMOV UR4, 0xffffffff ;  /* 0xffffffff00047882 */ /* 0x000fc60000000000 */
[----:B------:R-:W-:Y:S05]  /*6770*/  BRA.DIV UR4, `(.L_x_164) ;  /* 0x0000001204047947 */ /* 0x000fea000b800000 */
[----:B------:R-:W-:-:S13]  /*6780*/  ELECT P6, URZ, PT ;  /* 0x00000000003f782f */ /* 0x000fda00038c0000 */
.L_x_189:
[----:B------:R-:W0:Y:S01]  /*6790*/  LDC R3, c[0x0][0x28c] ;  /* 0x0000a300ff037b82 */ /* 0x000e220000000800 */
[----:B------:R-:W-:Y:S01]  /*67a0*/  BSSY B1, `(.L_x_165) ;  /* 0x0000037000017945 */ /* 0x000fe20003800000 */
[----:B0-----:R-:W-:-:S13]  /*67b0*/  ISETP.LT.OR P6, PT, R3, 0x1, !P6 ;  /* 0x000000010300780c */ /* 0x001fda00077c1670 */
[----:B------:R-:W-:Y:S05]  /*67c0*/  @P6 BRA `(.L_x_166) ;  /* 0x0000000000d06947 */ /* 0x000fea0003800000 */
[----:B------:R-:W-:Y:S02]  /*67d0*/  IMAD.SHL.U32 R22, R22, 0x80, RZ ;  /* 0x0000008016167824 */ /* 0x000fe400078e00ff */
[----:B------:R-:W-:Y:S02]  /*67e0*/  IMAD.SHL.U32 R19, R19, 0x40, RZ ;  /* 0x0000004013137824 */ /* 0x000fe400078e00ff */
[----:B------:R-:W-:Y:S02]  /*67f0*/  IMAD.MOV.U32 R12, RZ, RZ, RZ ;  /* 0x000000ffff0c7224 */ /* 0x000fe400078e00ff */
[----:B------:R-:W-:Y:S02]  /*6800*/  IMAD.U32 R13, RZ, RZ, UR19 ;  /* 0x00000013ff0d7e24 */ /* 0x000fe4000f8e00ff */
[----:B------:R-:W-:Y:S02]  /*6810*/  IMAD.MOV.U32 R3, RZ, RZ, R0 ;  /* 0x000000ffff037224 */ /* 0x000fe400078e0000 */
[----:B------:R-:W-:-:S07]  /*6820*/  IMAD.MOV.U32 R4, RZ, RZ, R7 ;  /* 0x000000ffff047224 */ /* 0x000fce00078e0007 */
.L_x_170:
[----:B------:R-:W0:Y:S01]  /*6830*/  S2R R10, SR_CgaCtaId ;  /* 0x00000000000a7919 */ /* 0x000e220000008800 */
[----:B------:R-:W-:Y:S01]  /*6840*/  MOV R5, 0x400 ;  /* 0x0000040000057802 */ /* 0x000fe20000000f00 */
[----:B------:R-:W1:Y:S03]  /*6850*/  @!P2 LDC R9, c[0x0][0x500] ;  /* 0x00014000ff09ab82 */ /* 0x000e660000000800 */
[----:B0-----:R-:W-:Y:S02]  /*6860*/  LEA R11, R10, R5, 0x18 ;  /* 0x000000050a0b7211 */ /* 0x001fe400078ec0ff */
[----:B------:R-:W-:-:S03]  /*6870*/  SHF.L.U32 R5, R3, 0x1f, RZ ;  /* 0x0000001f03057819 */ /* 0x000fc600000006ff */
[----:B------:R-:W-:-:S04]  /*6880*/  IMAD R10, R4, 0x8, R11 ;  /* 0x00000008040a7824 */ /* 0x000fc800078e020b */
[----:B------:R-:W0:Y:S02]  /*6890*/  SYNCS.PHASECHK.TRANS64.TRYWAIT P1, [R10+URZ+0x28], R5 ;  /* 0x000028050a0075a7 */ /* 0x000e24000802017f */
[----:B01----:R-:W-:Y:S05]  /*68a0*/  @!P1 BRA `(.L_x_167) ;  /* 0x0000000c00d89947 */ /* 0x003fea0003800000 */
.L_x_190:
[----:B0-----:R-:W-:Y:S01]  /*68b0*/  PRMT R5, R6, 0x9910, RZ ;  /* 0x0000991006057816 */ /* 0x001fe200000000ff */
[----:B------:R0:W-:Y:S03]  /*68c0*/  @!P2 SYNCS.ARRIVE.TRANS64 RZ, [R10+URZ], R9 ;  /* 0x000000090affa9a7 */ /* 0x0001e6000800003f */
[----:B------:R-:W-:-:S13]  /*68d0*/  ISETP.NE.AND P1, PT, R5, 0x2, PT ;  /* 0x000000020500780c */ /* 0x000fda0003f25270 */
[----:B0-----:R-:W-:Y:S05]  /*68e0*/  @P1 BRA `(.L_x_168) ;  /* 0x0000000000041947 */ /* 0x001fea0003800000 */
[----:B------:R-:W-:Y:S01]  /*68f0*/  BPT.TRAP 0x1 ;  /* 0x000000040000795c */ /* 0x000fe20000300000 */
.L_x_168:
[----:B------:R-:W-:Y:S05]  /*6900*/  @P0 BRA `(.L_x_169) ;  /* 0x0000000000040947 */ /* 0x000fea0003800000 */
[----:B------:R-:W-:Y:S01]  /*6910*/  BPT.TRAP 0x1 ;  /* 0x000000040000795c */ /* 0x000fe20000300000 */
.L_x_169:
[--C-:B------:R-:W-:Y:S01]  /*6920*/  IMAD R5, R4, 0x1000, R11.reuse ;  /* 0x0000100004057824 */ /* 0x100fe200078e020b */
[----:B------:R-:W-:Y:S01]  /*6930*/  R2UR UR9, R10 ;  /* 0x000000000a0972ca */ /* 0x000fe200000e0000 */
[C---:B------:R-:W-:Y:S01]  /*6940*/  IMAD R11, R4.reuse, 0x2000, R11 ;  /* 0x00002000040b7824 */ /* 0x040fe200078e020b */
[----:B------:R-:W-:Y:S01]  /*6950*/  UIADD3 UR4, UP0, UR20, 0xf0, URZ ;  /* 0x000000f014047890 */ /* 0x000fe2000ff1e03f */
[----:B------:R-:W-:Y:S01]  /*6960*/  VIADD R13, R13, 0xffffffff ;  /* 0xffffffff0d0d7836 */ /* 0x000fe20000000000 */
[----:B------:R-:W-:Y:S01]  /*6970*/  R2UR UR5, R5 ;  /* 0x00000000050572ca */ /* 0x000fe200000e0000 */
[----:B------:R-:W-:Y:S01]  /*6980*/  UIADD3 UR22, UP1, UR20, 0x1f0, URZ ;  /* 0x000001f014167890 */ /* 0x000fe2000ff3e03f */
[----:B------:R-:W-:Y:S01]  /*6990*/  R2UR UR8, R11 ;  /* 0x000000000b0872ca */ /* 0x000fe200000e0000 */
[----:B------:R-:W-:Y:S01]  /*69a0*/  VIADD R4, R4, 0x1 ;  /* 0x0000000104047836 */ /* 0x000fe20000000000 */
[----:B------:R-:W-:Y:S01]  /*69b0*/  R2UR UR11, R19 ;  /* 0x00000000130b72ca */ /* 0x000fe200000e0000 */
[----:B------:R-:W-:Y:S01]  /*69c0*/  UIADD3.X UR23, URZ, UR21, URZ, UP1, !UPT ;  /* 0x000000153f177290 */ /* 0x000fe20008ffe43f */
[----:B------:R-:W-:Y:S01]  /*69d0*/  R2UR UR10, R12 ;  /* 0x000000000c0a72ca */ /* 0x000fe200000e0000 */
[----:B------:R-:W-:Y:S01]  /*69e0*/  UMOV UR6, 0x0 ;  /* 0x0000000000067882 */ /* 0x000fe20000000000 */
[----:B------:R-:W-:Y:S01]  /*69f0*/  R2UR UR12, R2 ;  /* 0x00000000020c72ca */ /* 0x000fe200000e0000 */
[----:B------:R-:W-:Y:S01]  /*6a00*/  UMOV UR7, 0x10000000 ;  /* 0x1000000000077882 */ /* 0x000fe20000000000 */
[----:B------:R-:W-:Y:S01]  /*6a10*/  R2UR UR18, R22 ;  /* 0x00000000161272ca */ /* 0x000fe200000e0000 */
[----:B------:R-:W-:Y:S01]  /*6a20*/  VIADD R12, R12, 0x20 ;  /* 0x000000200c0c7836 */ /* 0x000fe20000000000 */
[----:B------:R-:W-:Y:S01]  /*6a30*/  ISETP.GT.AND P3, PT, R13, 0x1, PT ;  /* 0x000000010d00780c */ /* 0x000fe20003f64270 */
[----:B------:R-:W-:Y:S01]  /*6a40*/  UIADD3 UR13, UR5, 0x180, URZ ;  /* 0x00000180050d7890 */ /* 0x000fe2000fffe03f */
[----:B------:R-:W-:Y:S01]  /*6a50*/  ISETP.NE.AND P1, PT, R4, 0x5, PT ;  /* 0x000000050400780c */ /* 0x000fe20003f25270 */
[----:B------:R-:W-:-:S02]  /*6a60*/  UIADD3.X UR5, URZ, UR21, URZ, UP0, !UPT ;  /* 0x000000153f057290 */ /* 0x000fc400087fe43f */
[----:B------:R-:W-:Y:S01]  /*6a70*/  UIADD3 UR14, UR8, 0x5180, URZ ;  /* 0x00005180080e7890 */ /* 0x000fe2000fffe03f */
[----:B------:R-:W-:Y:S02]  /*6a80*/  SEL R10, RZ, 0x1, P1 ;  /* 0x00000001ff0a7807 */ /* 0x000fe40000800000 */
[----:B------:R-:W-:Y:S01]  /*6a90*/  UMOV UR8, UR13 ;  /* 0x0000000d00087c82 */ /* 0x000fe20008000000 */
[----:B------:R-:W-:Y:S02]  /*6aa0*/  SEL R4, R4, RZ, P1 ;  /* 0x000000ff04047207 */ /* 0x000fe40000800000 */
[----:B------:R-:W-:Y:S01]  /*6ab0*/  LOP3.LUT R3, R3, R10, RZ, 0x3c, !PT ;  /* 0x0000000a03037212 */ /* 0x000fe200078e3cff */
[----:B------:R0:W-:Y:S02]  /*6ac0*/  UTMALDG.3D [UR8], [UR4], desc[UR6] ;  /* 0x00000608040075b4 */ /* 0x0001e40008011000 */
[----:B0-----:R-:W-:Y:S01]  /*6ad0*/  UMOV UR8, UR14 ;  /* 0x0000000e00087c82 */ /* 0x001fe20008000000 */
[----:B------:R-:W-:-:S02]  /*6ae0*/  UMOV UR11, UR18 ;  /* 0x00000012000b7c82 */ /* 0x000fc40008000000 */
[----:B------:R0:W-:Y:S02]  /*6af0*/  UTMALDG.3D [UR8], [UR22], desc[UR6] ;  /* 0x00000608160075b4 */ /* 0x0001e40008011000 */
[----:B0-----:R-:W-:Y:S05]  /*6b00*/  @P3 BRA `(.L_x_170) ;  /* 0xfffffffc00483947 */ /* 0x001fea000383ffff */
.L_x_166:
[----:B------:R-:W-:Y:S05]  /*6b10*/  BSYNC B1 ;  /* 0x0000000000017941 */ /* 0x000fea0003800000 */
.L_x_165:
[----:B------:R-:W2:Y:S01]  /*6b20*/  LDL.64 R10, [R1] ;  /* 0x00000000010a7983 */ /* 0x000ea20000100a00 */
[----:B------:R-:W-:Y:S01]  /*6b30*/  LOP3.LUT P4, RZ, R8, 0xff, RZ, 0xc0, !PT ;  /* 0x000000ff08ff7812 */ /* 0x000fe2000788c0ff */
[----:B------:R-:W-:Y:S01]  /*6b40*/  VIADD R4, R7, UR40 ;  /* 0x0000002807047c36 */ /* 0x000fe20008000000 */
[----:B------:R-:W-:Y:S01]  /*6b50*/  ULDC.64 UR4, c[0x0][0x650] ;  /* 0x0001940000047ab9 */ /* 0x000fe20000000a00 */
[----:B------:R-:W-:Y:S01]  /*6b60*/  IMAD.U32 R7, RZ, RZ, UR40 ;  /* 0x00000028ff077e24 */ /* 0x000fe2000f8e00ff */
[----:B------:R-:W-:Y:S01]  /*6b70*/  UISETP.GE.U32.AND UP0, UPT, UR40, 0x5, UPT ;  /* 0x000000052800788c */ /* 0x000fe2000bf06070 */
[----:B------:R-:W-:Y:S01]  /*6b80*/  BSSY B1, `(.L_x_171) ;  /* 0x000006f000017945 */ /* 0x000fe20003800000 */
[----:B------:R-:W-:Y:S01]  /*6b90*/  ISETP.GT.U32.AND P1, PT, R4, 0x4, PT ;  /* 0x000000040400780c */ /* 0x000fe20003f24070 */
[----:B------:R-:W-:Y:S01]  /*6ba0*/  IMAD.MOV.U32 R19, RZ, RZ, -0x1 ;  /* 0xffffffffff137424 */ /* 0x000fe200078e00ff */
[----:B------:R-:W-:Y:S01]  /*6bb0*/  PRMT R8, RZ, 0x7610, R8 ;  /* 0x00007610ff087816 */ /* 0x000fe20000000008 */
[----:B------:R-:W-:Y:S01]  /*6bc0*/  IMAD.MOV.U32 R22, RZ, RZ, -0x1 ;  /* 0xffffffffff167424 */ /* 0x000fe200078e00ff */
[----:B------:R-:W-:-:S02]  /*6bd0*/  ISETP.LT.U32.AND P1, PT, R7, 0x5, P1 ;  /* 0x000000050700780c */ /* 0x000fc40000f21070 */
[----:B------:R-:W-:Y:S01]  /*6be0*/  PLOP3.LUT P3, PT, PT, PT, UP0, 0x80, 0x0 ;  /* 0x000000000000781c */ /* 0x000fe20003f6f008 */
[----:B------:R-:W0:Y:S01]  /*6bf0*/  @P4 S2R R3, SR_CgaCtaId ;  /* 0x0000000000034919 */ /* 0x000e220000008800 */
[----:B------:R-:W-:-:S04]  /*6c00*/  @P4 MOV R2, 0x400 ;  /* 0x0000040000024802 */ /* 0x000fc80000000f00 */
[----:B0-----:R-:W-:Y:S01]  /*6c10*/  @P4 LEA R5, R3, R2, 0x18 ;  /* 0x0000000203054211 */ /* 0x001fe200078ec0ff */
[----:B------:R-:W-:-:S03]  /*6c20*/  IMAD.WIDE.U32 R2, R4, -0x33333333, RZ ;  /* 0xcccccccd04027825 */ /* 0x000fc600078e00ff */
[----:B------:R0:W-:Y:S01]  /*6c30*/  @P4 SYNCS.ARRIVE.TRANS64.A1T0 RZ, [R5+URZ+0x88], RZ ;  /* 0x000088ff05ff49a7 */ /* 0x0001e2000810003f */
[----:B------:R-:W-:Y:S01]  /*6c40*/  IMAD.MOV.U32 R2, RZ, RZ, -0x1 ;  /* 0xffffffffff027424 */ /* 0x000fe200078e00ff */
[----:B0-----:R-:W-:Y:S02]  /*6c50*/  SHF.R.U32.HI R5, RZ, 0x2, R3 ;  /* 0x00000002ff057819 */ /* 0x001fe40000011603 */
[----:B------:R-:W-:-:S03]  /*6c60*/  SEL R3, RZ, 0x1, !P1 ;  /* 0x00000001ff037807 */ /* 0x000fc60004800000 */
[----:B------:R-:W-:Y:S01]  /*6c70*/  IMAD R7, R5, -0x5, R4 ;  /* 0xfffffffb05077824 */ /* 0x000fe200078e0204 */
[----:B------:R-:W-:Y:S02]  /*6c80*/  LOP3.LUT R0, R0, R3, RZ, 0x3c, !PT ;  /* 0x0000000300007212 */ /* 0x000fe400078e3cff */
[----:B------:R-:W-:Y:S02]  /*6c90*/  PRMT R3, RZ, 0x7610, R3 ;  /* 0x00007610ff037816 */ /* 0x000fe40000000003 */
[----:B------:R-:W-:Y:S02]  /*6ca0*/  @P3 LOP3.LUT R0, R0, 0x1, R5, 0x78, !PT ;  /* 0x0000000100003812 */ /* 0x000fe400078e7805 */
[----:B--2---:R-:W-:-:S04]  /*6cb0*/  IADD3 R18, P4, R18, R10, RZ ;  /* 0x0000000a12127210 */ /* 0x004fc80007f9e0ff */
[----:B------:R-:W-:Y:S01]  /*6cc0*/  ISETP.GE.U32.AND P1, PT, R18, UR4, PT ;  /* 0x0000000412007c0c */ /* 0x000fe2000bf26070 */
[----:B------:R-:W-:-:S05]  /*6cd0*/  IMAD.X R17, R17, 0x1, R23, P4 ;  /* 0x0000000111117824 */ /* 0x000fca00020e0617 */
[----:B------:R-:W-:-:S13]  /*6ce0*/  ISETP.GE.U32.AND.EX P1, PT, R17, UR5, PT, P1 ;  /* 0x0000000511007c0c */ /* 0x000fda000bf26110 */
[----:B------:R-:W-:Y:S05]  /*6cf0*/  @P1 BRA `(.L_x_172) ;  /* 0x00000004005c1947 */ /* 0x000fea0003800000 */
[----:B------:R-:W0:Y:S01]  /*6d00*/  S2R R11, SR_CTAID.X ;  /* 0x00000000000b7919 */ /* 0x000e220000002500 */
[----:B------:R-:W-:Y:S01]  /*6d10*/  ULDC.64 UR4, c[0x0][0x628] ;  /* 0x00018a0000047ab9 */ /* 0x000fe20000000a00 */
[----:B------:R-:W1:Y:S01]  /*6d20*/  LDC R12, c[0x0][0x144] ;  /* 0x00005100ff0c7b82 */ /* 0x000e620000000800 */
[----:B------:R-:W-:Y:S01]  /*6d30*/  ISETP.NE.U32.AND P1, PT, RZ, UR4, PT ;  /* 0x00000004ff007c0c */ /* 0x000fe2000bf25070 */
[----:B------:R-:W2:Y:S01]  /*6d40*/  S2R R9, SR_CTAID.Y ;  /* 0x0000000000097919 */ /* 0x000ea20000002600 */
[----:B------:R-:W-:Y:S01]  /*6d50*/  ULDC UR6, c[0x0][0x150] ;  /* 0x0000540000067ab9 */ /* 0x000fe20000000800 */
[----:B------:R-:W-:Y:S01]  /*6d60*/  ULDC UR7, c[0x0][0x630] ;  /* 0x00018c0000077ab9 */ /* 0x000fe20000000800 */
[----:B------:R-:W-:Y:S01]  /*6d70*/  ISETP.NE.AND.EX P1, PT, RZ, UR5, PT, P1 ;  /* 0x00000005ff007c0c */ /* 0x000fe2000bf25310 */
[----:B------:R-:W-:Y:S01]  /*6d80*/  IMAD.MOV.U32 R2, RZ, RZ, R18 ;  /* 0x000000ffff027224 */ /* 0x000fe200078e0012 */
[----:B0-----:R-:W-:-:S05]  /*6d90*/  I2FP.F32.U32 R3, R11 ;  /* 0x0000000b00037245 */ /* 0x001fca0000201000 */
[----:B------:R-:W-:Y:S01]  /*6da0*/  FMUL R14, R3, UR6 ;  /* 0x00000006030e7c20 */ /* 0x000fe20008400000 */
[----:B------:R-:W-:-:S05]  /*6db0*/  IMAD.MOV.U32 R3, RZ, RZ, R17 ;  /* 0x000000ffff037224 */ /* 0x000fca00078e0011 */
[----:B--2---:R-:W-:Y:S05]  /*6dc0*/  @!P1 BRA `(.L_x_173) ;  /* 0x0000000000289947 */ /* 0x004fea0003800000 */
[----:B------:R-:W-:Y:S02]  /*6dd0*/  ULDC UR6, c[0x0][0x634] ;  /* 0x00018d0000067ab9 */ /* 0x000fe40000000800 */
[----:B------:R-:W-:-:S05]  /*6de0*/  IADD3 R3, P1, R18, UR6, RZ ;  /* 0x0000000612037c10 */ /* 0x000fca000ff3e0ff */
[----:B------:R-:W-:-:S04]  /*6df0*/  IMAD.X R13, RZ, RZ, R17, P1 ;  /* 0x000000ffff0d7224 */ /* 0x000fc800008e0611 */
[----:B------:R-:W-:-:S04]  /*6e00*/  IMAD.WIDE.U32 R4, R13, UR4, RZ ;  /* 0x000000040d047c25 */ /* 0x000fc8000f8e00ff */
[----:B------:R-:W-:-:S04]  /*6e10*/  IMAD.WIDE.U32 R4, P1, R3, UR5, R4 ;  /* 0x0000000503047c25 */ /* 0x000fc8000f820004 */
[----:B------:R-:W-:-:S04]  /*6e20*/  IMAD.WIDE.U32 R2, R3, UR4, RZ ;  /* 0x0000000403027c25 */ /* 0x000fc8000f8e00ff */
[----:B------:R-:W-:Y:S01]  /*6e30*/  IMAD.MOV.U32 R2, RZ, RZ, R5 ;  /* 0x000000ffff027224 */ /* 0x000fe200078e0005 */
[----:B------:R-:W-:Y:S01]  /*6e40*/  IADD3 RZ, P3, R3, R4, RZ ;  /* 0x0000000403ff7210 */ /* 0x000fe20007f7e0ff */
[----:B------:R-:W-:-:S04]  /*6e50*/  IMAD.X R3, RZ, RZ, RZ, P1 ;  /* 0x000000ffff037224 */ /* 0x000fc800008e06ff */
[----:B------:R-:W-:-:S08]  /*6e60*/  IMAD.WIDE.U32.X R2, R13, UR5, R2, P3 ;  /* 0x000000050d027c25 */ /* 0x000fd000098e0402 */
.L_x_173:
[--C-:B------:R-:W-:Y:S01]  /*6e70*/  SHF.R.U64 R10, R2, UR7, R3.reuse ;  /* 0x00000007020a7c19 */ /* 0x100fe20008001203 */
[----:B------:R-:W0:Y:S01]  /*6e80*/  F2I.U32.TRUNC.NTZ R14, R14 ;  /* 0x0000000e000e7305 */ /* 0x000e22000020f000 */
[----:B------:R-:W-:Y:S01]  /*6e90*/  SHF.R.U32.HI R2, RZ, UR7, R3 ;  /* 0x00000007ff027c19 */ /* 0x000fe20008011603 */
[----:B------:R-:W-:Y:S01]  /*6ea0*/  ULDC.64 UR4, c[0x0][0x620] ;  /* 0x0001880000047ab9 */ /* 0x000fe20000000a00 */
[----:B------:R-:W-:Y:S01]  /*6eb0*/  IADD3 R5, P1, RZ, -R10, RZ ;  /* 0x8000000aff057210 */ /* 0x000fe20007f3e0ff */
[----:B------:R-:W-:Y:S01]  /*6ec0*/  IMAD.MOV.U32 R3, RZ, RZ, R17 ;  /* 0x000000ffff037224 */ /* 0x000fe200078e0011 */
[----:B------:R-:W-:-:S03]  /*6ed0*/  ULDC.64 UR6, c[0x0][0x640] ;  /* 0x0001900000067ab9 */ /* 0x000fc60000000a00 */
[----:B------:R-:W-:Y:S01]  /*6ee0*/  IMAD.X R2, RZ, RZ, ~R2, P1 ;  /* 0x000000ffff027224 */ /* 0x000fe200008e0e02 */
[----:B------:R-:W-:-:S03]  /*6ef0*/  ISETP.NE.U32.AND P1, PT, RZ, UR6, PT ;  /* 0x00000006ff007c0c */ /* 0x000fc6000bf25070 */
[----:B------:R-:W-:Y:S01]  /*6f00*/  IMAD R4, R2, UR4, RZ ;  /* 0x0000000402047c24 */ /* 0x000fe2000f8e02ff */
[----:B------:R-:W-:Y:S01]  /*6f10*/  ISETP.NE.AND.EX P1, PT, RZ, UR7, PT, P1 ;  /* 0x00000007ff007c0c */ /* 0x000fe2000bf25310 */
[----:B------:R-:W-:-:S04]  /*6f20*/  IMAD.MOV.U32 R2, RZ, RZ, R18 ;  /* 0x000000ffff027224 */ /* 0x000fc800078e0012 */
[----:B------:R-:W-:Y:S01]  /*6f30*/  IMAD.WIDE.U32 R2, R5, UR4, R2 ;  /* 0x0000000405027c25 */ /* 0x000fe2000f8e0002 */
[----:B------:R-:W-:-:S03]  /*6f40*/  ULDC UR4, c[0x0][0x618] ;  /* 0x0001860000047ab9 */ /* 0x000fc60000000800 */
[----:B------:R-:W-:Y:S01]  /*6f50*/  IMAD R5, R5, UR5, R4 ;  /* 0x0000000505057c24 */ /* 0x000fe2000f8e0204 */
[----:B------:R-:W-:Y:S01]  /*6f60*/  ULDC UR5, c[0x0][0x154] ;  /* 0x0000550000057ab9 */ /* 0x000fe20000000800 */
[----:B0-----:R-:W-:Y:S02]  /*6f70*/  IMAD.MOV R4, RZ, RZ, -R14 ;  /* 0x000000ffff047224 */ /* 0x001fe400078e0a0e */
[----:B------:R-:W0:Y:S01]  /*6f80*/  LDC R14, c[0x0][0x148] ;  /* 0x00005200ff0e7b82 */ /* 0x000e220000000800 */
[----:B------:R-:W-:Y:S02]  /*6f90*/  IMAD.IADD R3, R3, 0x1, R5 ;  /* 0x0000000103037824 */ /* 0x000fe400078e0205 */
[----:B-1----:R-:W-:Y:S01]  /*6fa0*/  IMAD R11, R12, R4, R11 ;  /* 0x000000040c0b7224 */ /* 0x002fe200078e020b */
[----:B------:R-:W-:Y:S02]  /*6fb0*/  I2FP.F32.U32 R4, R9 ;  /* 0x0000000900047245 */ /* 0x000fe40000201000 */
[----:B------:R-:W-:-:S02]  /*6fc0*/  SHF.R.U64 R12, R2, UR4, R3 ;  /* 0x00000004020c7c19 */ /* 0x000fc40008001203 */
[----:B------:R-:W-:Y:S01]  /*6fd0*/  SHF.R.U32.HI R3, RZ, UR4, R3 ;  /* 0x00000004ff037c19 */ /* 0x000fe20008011603 */
[----:B------:R-:W-:Y:S01]  /*6fe0*/  FMUL R4, R4, UR5 ;  /* 0x0000000504047c20 */ /* 0x000fe20008400000 */
[----:B------:R-:W-:Y:S02]  /*6ff0*/  ULDC UR4, c[0x0][0x608] ;  /* 0x0001820000047ab9 */ /* 0x000fe40000000800 */
[--C-:B------:R-:W-:Y:S01]  /*7000*/  SHF.R.U64 R15, R12, UR4, R3.reuse ;  /* 0x000000040c0f7c19 */ /* 0x100fe20008001203 */
[----:B------:R1:W2:Y:S01]  /*7010*/  F2I.U32.TRUNC.NTZ R20, R4 ;  /* 0x0000000400147305 */ /* 0x0002a2000020f000 */
[----:B------:R-:W-:Y:S01]  /*7020*/  SHF.R.U32.HI R2, RZ, UR4, R3 ;  /* 0x00000004ff027c19 */ /* 0x000fe20008011603 */
[----:B------:R-:W-:-:S03]  /*7030*/  ULDC UR4, c[0x0][0x658] ;  /* 0x0001960000047ab9 */ /* 0x000fc60000000800 */
[--C-:B------:R-:W-:Y:S02]  /*7040*/  SHF.R.U64 R13, R15, UR4, R2.reuse ;  /* 0x000000040f0d7c19 */ /* 0x100fe40008001202 */
[----:B------:R-:W-:-:S03]  /*7050*/  SHF.R.U32.HI R19, RZ, UR4, R2 ;  /* 0x00000004ff137c19 */ /* 0x000fc60008011602 */
[----:B------:R-:W-:Y:S02]  /*7060*/  IMAD.MOV.U32 R2, RZ, RZ, R13 ;  /* 0x000000ffff027224 */ /* 0x000fe400078e000d */
[----:B------:R-:W-:Y:S01]  /*7070*/  IMAD.MOV.U32 R3, RZ, RZ, R19 ;  /* 0x000000ffff037224 */ /* 0x000fe200078e0013 */
[----:B-1----:R-:W-:Y:S06]  /*7080*/  @!P1 BRA `(.L_x_174) ;  /* 0x0000000000289947 */ /* 0x002fec0003800000 */
        /* <DEDUP_REMOVED lines=10> */
.L_x_174:
[----:B------:R-:W1:Y:S01]  /*7130*/  LDC R4, c[0x0][0x65c] ;  /* 0x00019700ff047b82 */ /* 0x000e620000000800 */
[----:B------:R-:W-:Y:S01]  /*7140*/  ULDC UR4, c[0x0][0x648] ;  /* 0x0001920000047ab9 */ /* 0x000fe20000000800 */
[----:B------:R-:W-:Y:S01]  /*7150*/  LOP3.LUT R15, R15, UR16, RZ, 0xc0, !PT ;  /* 0x000000100f0f7c12 */ /* 0x000fe2000f8ec0ff */
[----:B--2---:R-:W-:Y:S01]  /*7160*/  IMAD.MOV R20, RZ, RZ, -R20 ;  /* 0x000000ffff147224 */ /* 0x004fe200078e0a14 */
[----:B------:R-:W-:Y:S01]  /*7170*/  SHF.R.U64 R2, R2, UR4, R3 ;  /* 0x0000000402027c19 */ /* 0x000fe20008001203 */
[----:B------:R-:W-:Y:S01]  /*7180*/  ULDC UR4, c[0x0][0x638] ;  /* 0x00018e0000047ab9 */ /* 0x000fe20000000800 */
[----:B------:R-:W-:Y:S01]  /*7190*/  LOP3.LUT R12, R12, UR15, RZ, 0xc0, !PT ;  /* 0x0000000f0c0c7c12 */ /* 0x000fe2000f8ec0ff */
[----:B------:R-:W-:Y:S01]  /*71a0*/  ULDC UR5, c[0x0][0x610] ;  /* 0x0001840000057ab9 */ /* 0x000fe20000000800 */
[----:B------:R-:W-:Y:S01]  /*71b0*/  IMAD.MOV.U32 R3, RZ, RZ, 0x1 ;  /* 0x00000001ff037424 */ /* 0x000fe200078e00ff */
[----:B-1----:R-:W-:Y:S01]  /*71c0*/  ISETP.NE.AND P1, PT, R4, 0x1, PT ;  /* 0x000000010400780c */ /* 0x002fe20003f25270 */
[----:B------:R-:W-:-:S02]  /*71d0*/  IMAD.MOV R4, RZ, RZ, -R2 ;  /* 0x000000ffff047224 */ /* 0x000fc400078e0a02 */
[----:B------:R-:W-:Y:S02]  /*71e0*/  IMAD R2, R2, UR17, R15 ;  /* 0x0000001102027c24 */ /* 0x000fe4000f8e020f */
[----:B------:R-:W-:Y:S01]  /*71f0*/  IMAD R13, R4, UR4, R13 ;  /* 0x00000004040d7c24 */ /* 0x000fe2000f8e020d */
[----:B------:R-:W-:-:S07]  /*7200*/  ULDC UR4, c[0x0][0x600] ;  /* 0x0001800000047ab9 */ /* 0x000fce0000000800 */
[----:B0-----:R-:W-:-:S04]  /*7210*/  @P1 IMAD R11, R14, R20, R9 ;  /* 0x000000140e0b1224 */ /* 0x001fc800078e0209 */
[----:B------:R-:W-:Y:S02]  /*7220*/  IMAD R11, R2, UR5, R11 ;  /* 0x00000005020b7c24 */ /* 0x000fe4000f8e020b */
[----:B------:R-:W-:-:S05]  /*7230*/  IMAD R2, R13, UR4, R12 ;  /* 0x000000040d027c24 */ /* 0x000fca000f8e020c */
[----:B------:R-:W-:Y:S02]  /*7240*/  SEL R22, R2, R11, !P1 ;  /* 0x0000000b02167207 */ /* 0x000fe40004800000 */
[----:B------:R-:W-:Y:S01]  /*7250*/  SEL R19, R11, R2, !P1 ;  /* 0x000000020b137207 */ /* 0x000fe20004800000 */
[----:B------:R-:W-:-:S07]  /*7260*/  IMAD.MOV.U32 R2, RZ, RZ, R10 ;  /* 0x000000ffff027224 */ /* 0x000fce00078e000a */
.L_x_172:
[----:B------:R-:W-:Y:S05]  /*7270*/  BSYNC B1 ;  /* 0x0000000000017941 */ /* 0x000fea0003800000 */
.L_x_171:
[----:B------:R-:W-:-:S13]  /*7280*/  LOP3.LUT P1, RZ, R3, 0xff, RZ, 0xc0, !PT ;  /* 0x000000ff03ff7812 */ /* 0x000fda000782c0ff */
[----:B------:R-:W-:Y:S05]  /*7290*/  @P1 BRA `(.L_x_175) ;  /* 0xfffffff400301947 */ /* 0x000fea000383ffff */
[----:B------:R-:W-:Y:S05]  /*72a0*/  BSYNC B0 ;  /* 0x0000000000007941 */ /* 0x000fea0003800000 */
.L_x_163:
[----:B------:R-:W-:-:S03]  /*72b0*/  UMOV UR4, 0xffffffff ;  /* 0xffffffff00047882 */ /* 0x000fc60000000000 */
[----:B------:R-:W-:Y:S05]  /*72c0*/  BRA.DIV UR4, `(.L_x_176) ;  /* 0x0000000604647947 */ /* 0x000fea000b800000 */
[----:B------:R-:W-:-:S13]  /*72d0*/  ELECT P6, URZ, PT ;  /* 0x00000000003f782f */ /* 0x000fda00038c0000 */
.L_x_193:
[----:B------:R-:W-:Y:S04]  /*72e0*/  BSSY B0, `(.L_x_177) ;  /* 0x0000034000007945 */ /* 0x000fe80003800000 */
[----:B------:R-:W-:Y:S05]  /*72f0*/  @!P6 BRA `(.L_x_178) ;  /* 0x0000000000c8e947 */ /* 0x000fea0003800000 */
[----:B------:R-:W-:-:S04]  /*7300*/  LOP3.LUT R16, R16, 0x2, RZ, 0xfc, !PT ;  /* 0x0000000210107812 */ /* 0x000fc800078efcff */
[----:B------:R-:W-:-:S13]  /*7310*/  ISETP.NE.AND P0, PT, R16, 0x3, PT ;  /* 0x000000031000780c */ /* 0x000fda0003f05270 */
[----:B------:R-:W-:Y:S05]  /*7320*/  @!P0 BRA `(.L_x_179) ;  /* 0x0000000000048947 */ /* 0x000fea0003800000 */
[----:B------:R-:W-:Y:S01]  /*7330*/  BPT.TRAP 0x1 ;  /* 0x000000040000795c */ /* 0x000fe20000300000 */
.L_x_179:
[----:B------:R-:W0:Y:S01]  /*7340*/  S2R R3, SR_CgaCtaId ;  /* 0x0000000000037919 */ /* 0x000e220000008800 */
[----:B------:R-:W-:Y:S02]  /*7350*/  MOV R2, 0x400 ;  /* 0x0000040000027802 */ /* 0x000fe40000000f00 */
[----:B------:R-:W-:Y:S02]  /*7360*/  SHF.L.U32 R4, R0, 0x1f, RZ ;  /* 0x0000001f00047819 */ /* 0x000fe400000006ff */
[----:B0-----:R-:W-:-:S05]  /*7370*/  LEA R2, R3, R2, 0x18 ;  /* 0x0000000203027211 */ /* 0x001fca00078ec0ff */
[----:B------:R-:W-:-:S04]  /*7380*/  VIADD R2, R2, 0x28 ;  /* 0x0000002802027836 */ /* 0x000fc80000000000 */
[C---:B------:R-:W-:Y:S02]  /*7390*/  IMAD R9, R7.reuse, 0x8, R2 ;  /* 0x0000000807097824 */ /* 0x040fe400078e0202 */
[----:B------:R-:W-:Y:S02]  /*73a0*/  VIADD R7, R7, 0x1 ;  /* 0x0000000107077836 */ /* 0x000fe40000000000 */
[----:B------:R-:W0:Y:S03]  /*73b0*/  SYNCS.PHASECHK.TRANS64.TRYWAIT P0, [R9+URZ], R4 ;  /* 0x00000004090075a7 */ /* 0x000e26000800017f */
[----:B------:R-:W-:-:S04]  /*73c0*/  ISETP.NE.AND P1, PT, R7, 0x5, PT ;  /* 0x000000050700780c */ /* 0x000fc80003f25270 */
[----:B------:R-:W-:Y:S02]  /*73d0*/  SEL R3, RZ, 0x1, P1 ;  /* 0x00000001ff037807 */ /* 0x000fe40000800000 */
[----:B------:R-:W-:Y:S02]  /*73e0*/  SEL R7, R7, RZ, P1 ;  /* 0x000000ff07077207 */ /* 0x000fe40000800000 */
[----:B------:R-:W-:-:S03]  /*73f0*/  LOP3.LUT R6, R0, R3, RZ, 0x3c, !PT ;  /* 0x0000000300067212 */ /* 0x000fc600078e3cff */
[----:B------:R-:W-:Y:S01]  /*7400*/  IMAD R8, R7, 0x8, R2 ;  /* 0x0000000807087824 */ /* 0x000fe200078e0202 */
[----:B------:R-:W-:Y:S01]  /*7410*/  SHF.L.U32 R5, R6, 0x1f, RZ ;  /* 0x0000001f06057819 */ /* 0x000fe200000006ff */
[----:B0-----:R-:W-:Y:S06]  /*7420*/  @!P0 BRA `(.L_x_180) ;  /* 0x00000004002c8947 */ /* 0x001fec0003800000 */
.L_x_194:
[----:B------:R-:W1:Y:S01]  /*7430*/  SYNCS.PHASECHK.TRANS64.TRYWAIT P0, [R8+URZ], R5 ;  /* 0x00000005080075a7 */ /* 0x000e62000800017f */
[----:B------:R-:W-:-:S05]  /*7440*/  VIADD R0, R7, 0x1 ;  /* 0x0000000107007836 */ /* 0x000fca0000000000 */
[----:B------:R-:W-:-:S04]  /*7450*/  ISETP.NE.AND P1, PT, R0, 0x5, PT ;  /* 0x000000050000780c */ /* 0x000fc80003f25270 */
[----:B------:R-:W-:Y:S02]  /*7460*/  SEL R3, RZ, 0x1, P1 ;  /* 0x00000001ff037807 */ /* 0x000fe40000800000 */
[----:B------:R-:W-:Y:S02]  /*7470*/  SEL R7, R0, RZ, P1 ;  /* 0x000000ff00077207 */ /* 0x000fe40000800000 */
[----:B------:R-:W-:-:S03]  /*7480*/  LOP3.LUT R6, R6, R3, RZ, 0x3c, !PT ;  /* 0x0000000306067212 */ /* 0x000fc600078e3cff */
[----:B0-----:R-:W-:Y:S01]  /*7490*/  IMAD R9, R7, 0x8, R2 ;  /* 0x0000000807097824 */ /* 0x001fe200078e0202 */
[----:B------:R-:W-:Y:S01]  /*74a0*/  SHF.L.U32 R4, R6, 0x1f, RZ ;  /* 0x0000001f06047819 */ /* 0x000fe200000006ff */
[----:B-1----:R-:W-:Y:S06]  /*74b0*/  @!P0 BRA `(.L_x_181) ;  /* 0x00000004001c8947 */ /* 0x002fec0003800000 */
.L_x_195:
[----:B------:R-:W1:Y:S01]  /*74c0*/  SYNCS.PHASECHK.TRANS64.TRYWAIT P0, [R9+URZ], R4 ;  /* 0x00000004090075a7 */ /* 0x000e62000800017f */
[----:B------:R-:W-:-:S05]  /*74d0*/  VIADD R0, R7, 0x1 ;  /* 0x0000000107007836 */ /* 0x000fca0000000000 */
[----:B------:R-:W-:-:S04]  /*74e0*/  ISETP.NE.AND P1, PT, R0, 0x5, PT ;  /* 0x000000050000780c */ /* 0x000fc80003f25270 */
[----:B------:R-:W-:Y:S02]  /*74f0*/  SEL R3, RZ, 0x1, P1 ;  /* 0x00000001ff037807 */ /* 0x000fe40000800000 */
[----:B------:R-:W-:Y:S02]  /*7500*/  SEL R7, R0, RZ, P1 ;  /* 0x000000ff00077207 */ /* 0x000fe40000800000 */
[----:B------:R-:W-:-:S03]  /*7510*/  LOP3.LUT R11, R6, R3, RZ, 0x3c, !PT ;  /* 0x00000003060b7212 */ /* 0x000fc600078e3cff */
[----:B------:R-:W-:Y:S01]  /*7520*/  IMAD R6, R7, 0x8, R2 ;  /* 0x0000000807067824 */ /* 0x000fe200078e0202 */
[----:B0-----:R-:W-:Y:S01]  /*7530*/  SHF.L.U32 R5, R11, 0x1f, RZ ;  /* 0x0000001f0b057819 */ /* 0x001fe200000006ff */
[----:B-1----:R-:W-:Y:S06]  /*7540*/  @!P0 BRA `(.L_x_182) ;  /* 0x00000004000c8947 */ /* 0x002fec0003800000 */
.L_x_196:
[----:B------:R-:W1:Y:S01]  /*7550*/  SYNCS.PHASECHK.TRANS64.TRYWAIT P0, [R6+URZ], R5 ;  /* 0x00000005060075a7 */ /* 0x000e62000800017f */
[----:B------:R-:W-:-:S05]  /*7560*/  VIADD R0, R7, 0x1 ;  /* 0x0000000107007836 */ /* 0x000fca0000000000 */
[----:B------:R-:W-:-:S04]  /*7570*/  ISETP.NE.AND P1, PT, R0, 0x5, PT ;  /* 0x000000050000780c */ /* 0x000fc80003f25270 */
[----:B0-----:R-:W-:Y:S02]  /*7580*/  SEL R4, RZ, 0x1, P1 ;  /* 0x00000001ff047807 */ /* 0x001fe40000800000 */
[----:B------:R-:W-:Y:S02]  /*7590*/  SEL R3, R0, RZ, P1 ;  /* 0x000000ff00037207 */ /* 0x000fe40000800000 */
[----:B------:R-:W-:Y:S01]  /*75a0*/  LOP3.LUT R0, R11, R4, RZ, 0x3c, !PT ;  /* 0x000000040b007212 */ /* 0x000fe200078e3cff */
[----:B-1----:R-:W-:Y:S06]  /*75b0*/  @!P0 BRA `(.L_x_183) ;  /* 0x0000000400048947 */ /* 0x002fec0003800000 */
.L_x_197:
[----:B------:R-:W-:Y:S01]  /*75c0*/  IMAD R3, R3, 0x8, R2 ;  /* 0x0000000803037824 */ /* 0x000fe200078e0202 */
[----:B------:R-:W-:-:S07]  /*75d0*/  SHF.L.U32 R0, R0, 0x1f, RZ ;  /* 0x0000001f00007819 */ /* 0x000fce00000006ff */
.L_x_184:
[----:B-1----:R1:W2:Y:S02]  /*75e0*/  SYNCS.PHASECHK.TRANS64.TRYWAIT P0, [R3+URZ], R0 ;  /* 0x00000000030075a7 */ /* 0x0022a4000800017f */
[----:B--2---:R-:W-:Y:S05]  /*75f0*/  @!P0 NANOSLEEP.SYNCS 0x989680 ;  /* 0x009896800000895d */ /* 0x004fea0003900000 */
[----:B------:R-:W2:Y:S02]  /*7600*/  @!P0 SYNCS.PHASECHK.TRANS64 P0, [R3+URZ], R0 ;  /* 0x00000000030085a7 */ /* 0x000ea4000800007f */
[----:B--2---:R-:W-:Y:S05]  /*7610*/  @!P0 BRA `(.L_x_184) ;  /* 0xfffffffc00f08947 */ /* 0x004fea000383ffff */
.L_x_178:
[----:B------:R-:W-:Y:S05]  /*7620*/  BSYNC B0 ;  /* 0x0000000000007941 */ /* 0x000fea0003800000 */
.L_x_177:
[----:B------:R-:W-:Y:S05]  /*7630*/  EXIT ;  /* 0x000000000000794d */ /* 0x000fea0003800000 */
.L_x_15:
[----:B-1----:R1:W2:Y:S02]  /*7640*/  SYNCS.PHASECHK.TRANS64.TRYWAIT P0, [R95+URZ], R0 ;  /* 0x000000005f0075a7 */ /* 0x0022a4000800017f */
[----:B--2---:R-:W-:Y:S05]  /*7650*/  @!P0 NANOSLEEP.SYNCS 0x989680 ;  /* 0x009896800000895d */ /* 0x004fea0003900000 */
[----:B------:R-:W2:Y:S02]  /*7660*/  @!P0 SYNCS.PHASECHK.TRANS64 P0, [R95+URZ], R0 ;  /* 0x000000005f0085a7 */ /* 0x000ea4000800007f */
[----:B--2---:R-:W-:Y:S05]  /*7670*/  @!P0 BRA `(.L_x_15) ;  /* 0xfffffffc00f08947 */ /* 0x004fea000383ffff */
[----:B------:R-:W-:Y:S05]  /*7680*/  BRA `(.L_x_185) ;  /* 0xffffff9c00a47947 */ /* 0x000fea000383ffff */
.L_x_20:
[----:B--2---:R2:W3:Y:S02]  /*7690*/  SYNCS.PHASECHK.TRANS64.TRYWAIT P1, [R3+URZ], R0 ;  /* 0x00000000030075a7 */ /* 0x0044e4000802017f */
[----:B---3--:R-:W-:Y:S05]  /*76a0*/  @!P1 NANOSLEEP.SYNCS 0x989680 ;  /* 0x009896800000995d */ /* 0x008fea0003900000 */
[----:B------:R-:W3:Y:S02]  /*76b0*/  @!P1 SYNCS.PHASECHK.TRANS64 P1, [R3+URZ], R0 ;  /* 0x00000000030095a7 */ /* 0x000ee4000802007f */
[----:B---3--:R-:W-:Y:S05]  /*76c0*/  @!P1 BRA `(.L_x_20) ;  /* 0xfffffffc00f09947 */ /* 0x008fea000383ffff */
[----:B------:R-:W-:Y:S05]  /*76d0*/  BRA `(.L_x_19) ;  /* 0xffffffa000087947 */ /* 0x000fea000383ffff */
.L_x_25:
[----:B--2---:R-:W-:-:S04]  /*76e0*/  IMAD.U32 R4, RZ, RZ, UR4 ;  /* 0x00000004ff047e24 */ /* 0x004fc8000f8e00ff */
[----:B------:R2:W3:Y:S03]  /*76f0*/  SYNCS.PHASECHK.TRANS64.TRYWAIT P1, [R4+URZ], R3 ;  /* 0x00000003040075a7 */ /* 0x0004e6000802017f */
[----:B---3--:R-:W-:Y:S05]  /*7700*/  @!P1 NANOSLEEP.SYNCS 0x989680 ;  /* 0x009896800000995d */ /* 0x008fea0003900000 */
[----:B------:R-:W3:Y:S02]  /*7710*/  @!P1 SYNCS.PHASECHK.TRANS64 P1, [R4+URZ], R3 ;  /* 0x00000003040095a7 */ /* 0x000ee4000802007f */
[----:B---3--:R-:W-:Y:S05]  /*7720*/  @!P1 BRA `(.L_x_25) ;  /* 0xfffffffc00ec9947 */ /* 0x008fea000383ffff */
[----:B------:R-:W-:Y:S05]  /*7730*/  BRA `(.L_x_24) ;  /* 0xffffffa000807947 */ /* 0x000fea000383ffff */
.L_x_31:
[----:B---3--:R3:W4:Y:S02]  /*7740*/  SYNCS.PHASECHK.TRANS64.TRYWAIT P0, [R95+URZ+0x10], R0 ;  /* 0x000010005f0075a7 */ /* 0x008724000800017f */
[----:B----4-:R-:W-:Y:S05]  /*7750*/  @!P0 NANOSLEEP.SYNCS 0x989680 ;  /* 0x009896800000895d */ /* 0x010fea0003900000 */
[----:B------:R-:W4:Y:S02]  /*7760*/  @!P0 SYNCS.PHASECHK.TRANS64 P0, [R95+URZ+0x10], R0 ;  /* 0x000010005f0085a7 */ /* 0x000f24000800007f */
[----:B----4-:R-:W-:Y:S05]  /*7770*/  @!P0 BRA `(.L_x_31) ;  /* 0xfffffffc00f08947 */ /* 0x010fea000383ffff */
[----:B------:R-:W-:Y:S05]  /*7780*/  BRA `(.L_x_186) ;  /* 0xffffffa400787947 */ /* 0x000fea000383ffff */
.L_x_164:
[----:B------:R-:W-:Y:S01]  /*7790*/  BSSY B1, `(.L_x_187) ;  /* 0x0000006000017945 */ /* 0x000fe20003800000 */
[----:B------:R-:W-:-:S07]  /*77a0*/  IMAD.MOV.U32 R15, RZ, RZ, -0x1 ;  /* 0xffffffffff0f7424 */ /* 0x000fce00078e00ff */
[----:B-----5:R-:W-:Y:S05]  /*77b0*/  WARPSYNC.COLLECTIVE R15, `(.L_x_188) ;  /* 0x000000000f0c7348 */ /* 0x020fea0003c00000 */
[----:B------:R-:W-:Y:S02]  /*77c0*/  ELECT P6, UR62, PT ;  /* 0x00000000003e782f */ /* 0x000fe400038c0000 */
[----:B------:R-:W-:Y:S01]  /*77d0*/  MOV R14, UR62 ;  /* 0x0000003e000e7c02 */ /* 0x000fe20008000f00 */
[----:B-----5:R-:W-:Y:S10]  /*77e0*/  ENDCOLLECTIVE ;  /* 0x000000000000791b */ /* 0x020ff40003800000 */
.L_x_188:
[----:B------:R-:W-:Y:S05]  /*77f0*/  BSYNC B1 ;  /* 0x0000000000017941 */ /* 0x000fea0003800000 */
.L_x_187:
[----:B------:R-:W-:Y:S05]  /*7800*/  BRA `(.L_x_189) ;  /* 0xffffffec00e07947 */ /* 0x000fea000383ffff */
.L_x_167:
[----:B0-----:R0:W1:Y:S02]  /*7810*/  SYNCS.PHASECHK.TRANS64.TRYWAIT P1, [R10+URZ+0x28], R5 ;  /* 0x000028050a0075a7 */ /* 0x001064000802017f */
[----:B-1----:R-:W-:Y:S05]  /*7820*/  @!P1 NANOSLEEP.SYNCS 0x989680 ;  /* 0x009896800000995d */ /* 0x002fea0003900000 */
[----:B------:R-:W1:Y:S02]  /*7830*/  @!P1 SYNCS.PHASECHK.TRANS64 P1, [R10+URZ+0x28], R5 ;  /* 0x000028050a0095a7 */ /* 0x000e64000802007f */
[----:B-1----:R-:W-:Y:S05]  /*7840*/  @!P1 BRA `(.L_x_167) ;  /* 0xfffffffc00f09947 */ /* 0x002fea000383ffff */
[----:B------:R-:W-:Y:S05]  /*7850*/  BRA `(.L_x_190) ;  /* 0xfffffff000147947 */ /* 0x000fea000383ffff */
.L_x_176:
[----:B------:R-:W-:Y:S01]  /*7860*/  BSSY B0, `(.L_x_191) ;  /* 0x0000006000007945 */ /* 0x000fe20003800000 */
[----:B------:R-:W-:-:S07]  /*7870*/  IMAD.MOV.U32 R15, RZ, RZ, -0x1 ;  /* 0xffffffffff0f7424 */ /* 0x000fce00078e00ff */
[----:B-----5:R-:W-:Y:S05]  /*7880*/  WARPSYNC.COLLECTIVE R15, `(.L_x_192) ;  /* 0x000000000f0c7348 */ /* 0x020fea0003c00000 */
[----:B------:R-:W-:Y:S02]  /*7890*/  ELECT P6, UR62, PT ;  /* 0x00000000003e782f */ /* 0x000fe400038c0000 */
[----:B------:R-:W-:Y:S01]  /*78a0*/  MOV R14, UR62 ;  /* 0x0000003e000e7c02 */ /* 0x000fe20008000f00 */
[----:B-----5:R-:W-:Y:S10]  /*78b0*/  ENDCOLLECTIVE ;  /* 0x000000000000791b */ /* 0x020ff40003800000 */
.L_x_192:
[----:B------:R-:W-:Y:S05]  /*78c0*/  BSYNC B0 ;  /* 0x0000000000007941 */ /* 0x000fea0003800000 */
.L_x_191:
[----:B------:R-:W-:Y:S05]  /*78d0*/  BRA `(.L_x_193) ;  /* 0xfffffff800807947 */ /* 0x000fea000383ffff */
.L_x_180:
[----:B0-----:R0:W1:Y:S02]  /*78e0*/  SYNCS.PHASECHK.TRANS64.TRYWAIT P0, [R9+URZ], R4 ;  /* 0x00000004090075a7 */ /* 0x001064000800017f */
[----:B-1----:R-:W-:Y:S05]  /*78f0*/  @!P0 NANOSLEEP.SYNCS 0x989680 ;  /* 0x009896800000895d */ /* 0x002fea0003900000 */
[----:B------:R-:W1:Y:S02]  /*7900*/  @!P0 SYNCS.PHASECHK.TRANS64 P0, [R9+URZ], R4 ;  /* 0x00000004090085a7 */ /* 0x000e64000800007f */
[----:B-1----:R-:W-:Y:S05]  /*7910*/  @!P0 BRA `(.L_x_180) ;  /* 0xfffffffc00f08947 */ /* 0x002fea000383ffff */
[----:B------:R-:W-:Y:S05]  /*7920*/  BRA `(.L_x_194) ;  /* 0xfffffff800c07947 */ /* 0x000fea000383ffff */
.L_x_181:
[----:B0-----:R0:W1:Y:S02]  /*7930*/  SYNCS.PHASECHK.TRANS64.TRYWAIT P0, [R8+URZ], R5 ;  /* 0x00000005080075a7 */ /* 0x001064000800017f */
[----:B-1----:R-:W-:Y:S05]  /*7940*/  @!P0 NANOSLEEP.SYNCS 0x989680 ;  /* 0x009896800000895d */ /* 0x002fea0003900000 */
[----:B------:R-:W1:Y:S02]  /*7950*/  @!P0 SYNCS.PHASECHK.TRANS64 P0, [R8+URZ], R5 ;  /* 0x00000005080085a7 */ /* 0x000e64000800007f */
[----:B-1----:R-:W-:Y:S05]  /*7960*/  @!P0 BRA `(.L_x_181) ;  /* 0xfffffffc00f08947 */ /* 0x002fea000383ffff */
[----:B------:R-:W-:Y:S05]  /*7970*/  BRA `(.L_x_195) ;  /* 0xfffffff800d07947 */ /* 0x000fea000383ffff */
.L_x_182:
[----:B0-----:R0:W1:Y:S02]  /*7980*/  SYNCS.PHASECHK.TRANS64.TRYWAIT P0, [R9+URZ], R4 ;  /* 0x00000004090075a7 */ /* 0x001064000800017f */
[----:B-1----:R-:W-:Y:S05]  /*7990*/  @!P0 NANOSLEEP.SYNCS 0x989680 ;  /* 0x009896800000895d */ /* 0x002fea0003900000 */
[----:B------:R-:W1:Y:S02]  /*79a0*/  @!P0 SYNCS.PHASECHK.TRANS64 P0, [R9+URZ], R4 ;  /* 0x00000004090085a7 */ /* 0x000e64000800007f */
[----:B-1----:R-:W-:Y:S05]  /*79b0*/  @!P0 BRA `(.L_x_182) ;  /* 0xfffffffc00f08947 */ /* 0x002fea000383ffff */
[----:B------:R-:W-:Y:S05]  /*79c0*/  BRA `(.L_x_196) ;  /* 0xfffffff800e07947 */ /* 0x000fea000383ffff */
.L_x_183:
[----:B0-----:R0:W1:Y:S02]  /*79d0*/  SYNCS.PHASECHK.TRANS64.TRYWAIT P0, [R6+URZ], R5 ;  /* 0x00000005060075a7 */ /* 0x001064000800017f */
[----:B-1----:R-:W-:Y:S05]  /*79e0*/  @!P0 NANOSLEEP.SYNCS 0x989680 ;  /* 0x009896800000895d */ /* 0x002fea0003900000 */
[----:B------:R-:W1:Y:S02]  /*79f0*/  @!P0 SYNCS.PHASECHK.TRANS64 P0, [R6+URZ], R5 ;  /* 0x00000005060085a7 */ /* 0x000e64000800007f */
[----:B-1----:R-:W-:Y:S05]  /*7a00*/  @!P0 BRA `(.L_x_183) ;  /* 0xfffffffc00f08947 */ /* 0x002fea000383ffff */
[----:B------:R-:W-:Y:S05]  /*7a10*/  BRA `(.L_x_197) ;  /* 0xfffffff800e87947 */ /* 0x000fea000383ffff */
.L_x_198:
[----:B------:R-:W-:-:S00]  /*7a20*/  BRA `(.L_x_198) ;  /* 0xfffffffc00fc7947 */ /* 0x000fc0000383ffff */
[----:B------:R-:W-:-:S00]  /*7a30*/  NOP ;  /* 0x0000000000007918 */ /* 0x000fc00000000000 */
        /* <DEDUP_REMOVED lines=12> */
.L_x_199:


//--------------------- .nv.global.init           --------------------------
	.section	.nv.global.init,"aw",@progbits
.nv.global.init:
	.type		$str$22,@object
	.size		$str$22,($str$23 - $str$22)
$str$22:
        /*0000*/ 	.byte	0x6b, 0x5f, 0x74, 0x69, 0x6c, 0x65, 0x5f, 0x63, 0x6f, 0x75, 0x6e, 0x74, 0x20, 0x3e, 0x3d, 0x20
        /*0010*/ 	.byte	0x31, 0x00
	.type		$str$23,@object
	.size		$str$23,(__unnamed_1 - $str$23)
$str$23:
        /*0012*/ 	.byte	0x2f, 0x74, 0x6d, 0x70, 0x2f, 0x63, 0x75, 0x74, 0x6c, 0x61, 0x73, 0x73, 0x5f, 0x73, 0x77, 0x65
        /*0022*/ 	.byte	0x65, 0x70, 0x5f, 0x73, 0x72, 0x63, 0x2f, 0x69, 0x6e, 0x63, 0x6c, 0x75, 0x64, 0x65, 0x2f, 0x63
        /*0032*/ 	.byte	0x75, 0x74, 0x6c, 0x61, 0x73, 0x73, 0x2f, 0x67, 0x65, 0x6d, 0x6d, 0x2f, 0x63, 0x6f, 0x6c, 0x6c
        /*0042*/ 	.byte	0x65, 0x63, 0x74, 0x69, 0x76, 0x65, 0x2f, 0x73, 0x6d, 0x39, 0x30, 0x5f, 0x6d, 0x6d, 0x61, 0x5f
        /*0052*/ 	.byte	0x74, 0x6d, 0x61, 0x5f, 0x67, 0x6d, 0x6d, 0x61, 0x5f, 0x73, 0x73, 0x5f, 0x77, 0x61, 0x72, 0x70
        /*0062*/ 	.byte	0x73, 0x70, 0x65, 0x63, 0x69, 0x61, 0x6c, 0x69, 0x7a, 0x65, 0x64, 0x2e, 0x68, 0x70, 0x70, 0x00
	.type		__unnamed_1,@object
	.size		__unnamed_1,(.L_0 - __unnamed_1)
__unnamed_1:
        /*0072*/ 	.byte	0x76, 0x6f, 0x69, 0x64, 0x20, 0x63, 0x75, 0x74, 0x6c, 0x61, 0x73, 0x73, 0x3a, 0x3a, 0x67, 0x65
        /* <DEDUP_REMOVED lines=179> */
        /*0bb2*/ 	.byte	0x6e, 0x74, 0x69, 0x74, 0x79, 0x5d, 0x00
.L_0:


//--------------------- .nv.shared._ZN7cutlass13device_kernelINS_4gemm6kernel13GemmUniversalIN4cute5tupleIJiiiiEEENS1_10collective13CollectiveMmaINS1_34MainloopSm90TmaGmmaWarpSpecializedILi5ENS5_IJNS4_1CILi1EEESB_SB_EEENS1_32KernelTmaWarpSpecializedPingpongEEENS5_IJNSA_ILi64EEENSA_ILi128EEENSA_ILi32EEEEEENS_6half_tENS5_IJlSB_lEEESJ_SK_NS4_8TiledMMAINS4_8MMA_AtomIJNS4_4SM904GMMA26MMA_64x128x16_F32F16F16_SSILNSO_5MajorE0ELSQ_0ELNSO_7ScaleInE1ELSR_1EEEEEENS4_6LayoutISC_NS5_IJNSA_ILi0EEESV_SV_EEEEENS5_IJNS4_10UnderscoreESY_SY_EEEEENS4_13SM90_TMA_LOADENS4_14ComposedLayoutINS4_7SwizzleILi2ELi4ELi3EEENS4_18smem_ptr_flag_bitsILi16EEENSU_INS5_IJNSA_ILi8EEESH_EEENS5_IJSH_SB_EEEEEEEvNS4_8identityES11_S1B_vS1C_EENS_8epilogue10collective6detail29Sm90TmaWarpSpecializedAdapterINS1F_15DefaultEpilogueISJ_SK_SK_NS1E_6thread17LinearCombinationISJ_Li1EffLNS1J_9ScaleType4KindE0ELNS_15FloatRoundStyleE2ESJ_EENS1_15EpilogueDefaultEEEEEvvEEEEvNT_6ParamsE --------------------------
	.section	.nv.shared._ZN7cutlass13device_kernelINS_4gemm6kernel13GemmUniversalIN4cute5tupleIJiiiiEEENS1_10collective13CollectiveMmaINS1_34MainloopSm90TmaGmmaWarpSpecializedILi5ENS5_IJNS4_1CILi1EEESB_SB_EEENS1_32KernelTmaWarpSpecializedPingpongEEENS5_IJNSA_ILi64EEENSA_ILi128EEENSA_ILi32EEEEEENS_6half_tENS5_IJlSB_lEEESJ_SK_NS4_8TiledMMAINS4_8MMA_AtomIJNS4_4SM904GMMA26MMA_64x128x16_F32F16F16_SSILNSO_5MajorE0ELSQ_0ELNSO_7ScaleInE1ELSR_1EEEEEENS4_6LayoutISC_NS5_IJNSA_ILi0EEESV_SV_EEEEENS5_IJNS4_10UnderscoreESY_SY_EEEEENS4_13SM90_TMA_LOADENS4_14ComposedLayoutINS4_7SwizzleILi2ELi4ELi3EEENS4_18smem_ptr_flag_bitsILi16EEENSU_INS5_IJNSA_ILi8EEESH_EEENS5_IJSH_SB_EEEEEEEvNS4_8identityES11_S1B_vS1C_EENS_8epilogue10collective6detail29Sm90TmaWarpSpecializedAdapterINS1F_15DefaultEpilogueISJ_SK_SK_NS1E_6thread17LinearCombinationISJ_Li1EffLNS1J_9ScaleType4KindE0ELNS_15FloatRoundStyleE2ESJ_EENS1_15EpilogueDefaultEEEEEvvEEEEvNT_6ParamsE,"aw",@nobits
	.sectionflags	@""
	.align	16
	.zero		1024


//--------------------- .nv.shared.reserved.0     --------------------------
	.section	.nv.shared.reserved.0,"aw",@nobits
	.weak		__nv_reservedSMEM_offset_0_alias
	.size		__nv_reservedSMEM_offset_0_alias, 0, 0
	.other		__nv_reservedSMEM_offset_0_alias,@"STO_CUDA_RESERVED_SHARED STV_DEFAULT"
__nv_reservedSMEM_offset_0_alias:
	.zero		0


//--------------------- .nv.global                --------------------------
	.section	.nv.global,"aw",@nobits
.nv.global:
	.type		_ZN40_INTERNAL_6d3e027f_4_k_cu_3da4cb95_236214cute1_E,@object
	.size		_ZN40_INTERNAL_6d3e027f_4_k_cu_3da4cb95_236214cute1_E,(_ZN40_INTERNAL_6d3e027f_4_k_cu_3da4cb95_236214cuda3std3__45__cpo6cbeginE - _ZN40_INTERNAL_6d3e027f_4_k_cu_3da4cb95_236214cute1_E)
_ZN40_INTERNAL_6d3e027f_4_k_cu_3da4cb95_236214cute1_E:
	.zero		1
	.type		_ZN40_INTERNAL_6d3e027f_4_k_cu_3da4cb95_236214cuda3std3__45__cpo6cbeginE,@object
	.size		_ZN40_INTERNAL_6d3e027f_4_k_cu_3da4cb95_236214cuda3std3__45__cpo6cbeginE,(_ZN40_INTERNAL_6d3e027f_4_k_cu_3da4cb95_236214cuda3std3__48in_placeE - _ZN40_INTERNAL_6d3e027f_4_k_cu_3da4cb95_236214cuda3std3__45__cpo6cbeginE)
_ZN40_INTERNAL_6d3e027f_4_k_cu_3da4cb95_236214cuda3std3__45__cpo6cbeginE:
	.zero		1
	.type		_ZN40_INTERNAL_6d3e027f_4_k_cu_3da4cb95_236214cuda3std3__48in_placeE,@object
	.size		_ZN40_INTERNAL_6d3e027f_4_k_cu_3da4cb95_236214cuda3std3__48in_placeE,(_ZN40_INTERNAL_6d3e027f_4_k_cu_3da4cb95_236214cuda3std6ranges3__45__cpo9iter_moveE - _ZN40_INTERNAL_6d3e027f_4_k_cu_3da4cb95_236214cuda3std3__48in_placeE)
_ZN40_INTERNAL_6d3e027f_4_k_cu_3da4cb95_236214cuda3std3__48in_placeE:
	.zero		1
	.type		_ZN40_INTERNAL_6d3e027f_4_k_cu_3da4cb95_236214cuda3std6ranges3__45__cpo9iter_moveE,@object
	.size		_ZN40_INTERNAL_6d3e027f_4_k_cu_3da4cb95_236214cuda3std6ranges3__45__cpo9iter_moveE,(_ZN40_INTERNAL_6d3e027f_4_k_cu_3da4cb95_236214cuda3std3__45__cpo5beginE - _ZN40_INTERNAL_6d3e027f_4_k_cu_3da4cb95_236214cuda3std6ranges3__45__cpo9iter_moveE)
_ZN40_INTERNAL_6d3e027f_4_k_cu_3da4cb95_236214cuda3std6ranges3__45__cpo9iter_moveE:
	.zero		1
	.type		_ZN40_INTERNAL_6d3e027f_4_k_cu_3da4cb95_236214cuda3std3__45__cpo5beginE,@object
	.size		_ZN40_INTERNAL_6d3e027f_4_k_cu_3da4cb95_236214cuda3std3__45__cpo5beginE,(_ZN40_INTERNAL_6d3e027f_4_k_cu_3da4cb95_236214cuda3std3__442_GLOBAL__N__6d3e027f_4_k_cu_3da4cb95_236216ignoreE - _ZN40_INTERNAL_6d3e027f_4_k_cu_3da4cb95_236214cuda3std3__45__cpo5beginE)
_ZN40_INTERNAL_6d3e027f_4_k_cu_3da4cb95_236214cuda3std3__45__cpo5beginE:
	.zero		1
	.type		_ZN40_INTERNAL_6d3e027f_4_k_cu_3da4cb95_236214cuda3std3__442_GLOBAL__N__6d3e027f_4_k_cu_3da4cb95_236216ignoreE,@object
	.size		_ZN40_INTERNAL_6d3e027f_4_k_cu_3da4cb95_236214cuda3std3__442_GLOBAL__N__6d3e027f_4_k_cu_3da4cb95_236216ignoreE,(_ZN40_INTERNAL_6d3e027f_4_k_cu_3da4cb95_236214cute7productE - _ZN40_INTERNAL_6d3e027f_4_k_cu_3da4cb95_236214cuda3std3__442_GLOBAL__N__6d3e027f_4_k_cu_3da4cb95_236216ignoreE)
_ZN40_INTERNAL_6d3e027f_4_k_cu_3da4cb95_236214cuda3std3__442_GLOBAL__N__6d3e027f_4_k_cu_3da4cb95_236216ignoreE:
	.zero		1
	.type		_ZN40_INTERNAL_6d3e027f_4_k_cu_3da4cb95_236214cute7productE,@object
	.size		_ZN40_INTERNAL_6d3e027f_4_k_cu_3da4cb95_236214cute7productE,(_ZN40_INTERNAL_6d3e027f_4_k_cu_3da4cb95_236214cuda3std3__45__cpo3endE - _ZN40_INTERNAL_6d3e027f_4_k_cu_3da4cb95_236214cute7productE)
_ZN40_INTERNAL_6d3e027f_4_k_cu_3da4cb95_236214cute7productE:
	.zero		1
	.type		_ZN40_INTERNAL_6d3e027f_4_k_cu_3da4cb95_236214cuda3std3__45__cpo3endE,@object
	.size		_ZN40_INTERNAL_6d3e027f_4_k_cu_3da4cb95_236214cuda3std3__45__cpo3endE,(_ZN40_INTERNAL_6d3e027f_4_k_cu_3da4cb95_236214cuda3std3__419piecewise_constructE - _ZN40_INTERNAL_6d3e027f_4_k_cu_3da4cb95_236214cuda3std3__45__cpo3endE)
_ZN40_INTERNAL_6d3e027f_4_k_cu_3da4cb95_236214cuda3std3__45__cpo3endE:
	.zero		1
	.type		_ZN40_INTERNAL_6d3e027f_4_k_cu_3da4cb95_236214cuda3std3__419piecewise_constructE,@object
	.size		_ZN40_INTERNAL_6d3e027f_4_k_cu_3da4cb95_236214cuda3std3__419piecewise_constructE,(_ZN40_INTERNAL_6d3e027f_4_k_cu_3da4cb95_236214cuda3std3__45__cpo4cendE - _ZN40_INTERNAL_6d3e027f_4_k_cu_3da4cb95_236214cuda3std3__419piecewise_constructE)
_ZN40_INTERNAL_6d3e027f_4_k_cu_3da4cb95_236214cuda3std3__419piecewise_constructE:
	.zero		1
	.type		_ZN40_INTERNAL_6d3e027f_4_k_cu_3da4cb95_236214cuda3std3__45__cpo4cendE,@object
	.size		_ZN40_INTERNAL_6d3e027f_4_k_cu_3da4cb95_236214cuda3std3__45__cpo4cendE,(_ZN40_INTERNAL_6d3e027f_4_k_cu_3da4cb95_236214cuda3std6ranges3__45__cpo4swapE - _ZN40_INTERNAL_6d3e027f_4_k_cu_3da4cb95_236214cuda3std3__45__cpo4cendE)
_ZN40_INTERNAL_6d3e027f_4_k_cu_3da4cb95_236214cuda3std3__45__cpo4cendE:
	.zero		1
	.type		_ZN40_INTERNAL_6d3e027f_4_k_cu_3da4cb95_236214cuda3std6ranges3__45__cpo4swapE,@object
	.size		_ZN40_INTERNAL_6d3e027f_4_k_cu_3da4cb95_236214cuda3std6ranges3__45__cpo4swapE,(.L_8 - _ZN40_INTERNAL_6d3e027f_4_k_cu_3da4cb95_236214cuda3std6ranges3__45__cpo4swapE)
_ZN40_INTERNAL_6d3e027f_4_k_cu_3da4cb95_236214cuda3std6ranges3__45__cpo4swapE:
	.zero		1
.L_8:


//--------------------- .nv.constant0._ZN7cutlass13device_kernelINS_4gemm6kernel13GemmUniversalIN4cute5tupleIJiiiiEEENS1_10collective13CollectiveMmaINS1_34MainloopSm90TmaGmmaWarpSpecializedILi5ENS5_IJNS4_1CILi1EEESB_SB_EEENS1_32KernelTmaWarpSpecializedPingpongEEENS5_IJNSA_ILi64EEENSA_ILi128EEENSA_ILi32EEEEEENS_6half_tENS5_IJlSB_lEEESJ_SK_NS4_8TiledMMAINS4_8MMA_AtomIJNS4_4SM904GMMA26MMA_64x128x16_F32F16F16_SSILNSO_5MajorE0ELSQ_0ELNSO_7ScaleInE1ELSR_1EEEEEENS4_6LayoutISC_NS5_IJNSA_ILi0EEESV_SV_EEEEENS5_IJNS4_10UnderscoreESY_SY_EEEEENS4_13SM90_TMA_LOADENS4_14ComposedLayoutINS4_7SwizzleILi2ELi4ELi3EEENS4_18smem_ptr_flag_bitsILi16EEENSU_INS5_IJNSA_ILi8EEESH_EEENS5_IJSH_SB_EEEEEEEvNS4_8identityES11_S1B_vS1C_EENS_8epilogue10collective6detail29Sm90TmaWarpSpecializedAdapterINS1F_15DefaultEpilogueISJ_SK_SK_NS1E_6thread17LinearCombinationISJ_Li1EffLNS1J_9ScaleType4KindE0ELNS_15FloatRoundStyleE2ESJ_EENS1_15EpilogueDefaultEEEEEvvEEEEvNT_6ParamsE --------------------------
	.section	.nv.constant0._ZN7cutlass13device_kernelINS_4gemm6kernel13GemmUniversalIN4cute5tupleIJiiiiEEENS1_10collective13CollectiveMmaINS1_34MainloopSm90TmaGmmaWarpSpecializedILi5ENS5_IJNS4_1CILi1EEESB_SB_EEENS1_32KernelTmaWarpSpecializedPingpongEEENS5_IJNSA_ILi64EEENSA_ILi128EEENSA_ILi32EEEEEENS_6half_tENS5_IJlSB_lEEESJ_SK_NS4_8TiledMMAINS4_8MMA_AtomIJNS4_4SM904GMMA26MMA_64x128x16_F32F16F16_SSILNSO_5MajorE0ELSQ_0ELNSO_7ScaleInE1ELSR_1EEEEEENS4_6LayoutISC_NS5_IJNSA_ILi0EEESV_SV_EEEEENS5_IJNS4_10UnderscoreESY_SY_EEEEENS4_13SM90_TMA_LOADENS4_14ComposedLayoutINS4_7SwizzleILi2ELi4ELi3EEENS4_18smem_ptr_flag_bitsILi16EEENSU_INS5_IJNSA_ILi8EEESH_EEENS5_IJSH_SB_EEEEEEEvNS4_8identityES11_S1B_vS1C_EENS_8epilogue10collective6detail29Sm90TmaWarpSpecializedAdapterINS1F_15DefaultEpilogueISJ_SK_SK_NS1E_6thread17LinearCombinationISJ_Li1EffLNS1J_9ScaleType4KindE0ELNS_15FloatRoundStyleE2ESJ_EENS1_15EpilogueDefaultEEEEEvvEEEEvNT_6ParamsE,"a",@progbits
	.sectionflags	@""
	.align	4
.nv.constant0._ZN7cutlass13device_kernelINS_4gemm6kernel13GemmUniversalIN4cute5tupleIJiiiiEEENS1_10collective13CollectiveMmaINS1_34MainloopSm90TmaGmmaWarpSpecializedILi5ENS5_IJNS4_1CILi1EEESB_SB_EEENS1_32KernelTmaWarpSpecializedPingpongEEENS5_IJNSA_ILi64EEENSA_ILi128EEENSA_ILi32EEEEEENS_6half_tENS5_IJlSB_lEEESJ_SK_NS4_8TiledMMAINS4_8MMA_AtomIJNS4_4SM904GMMA26MMA_64x128x16_F32F16F16_SSILNSO_5MajorE0ELSQ_0ELNSO_7ScaleInE1ELSR_1EEEEEENS4_6LayoutISC_NS5_IJNSA_ILi0EEESV_SV_EEEEENS5_IJNS4_10UnderscoreESY_SY_EEEEENS4_13SM90_TMA_LOADENS4_14ComposedLayoutINS4_7SwizzleILi2ELi4ELi3EEENS4_18smem_ptr_flag_bitsILi16EEENSU_INS5_IJNSA_ILi8EEESH_EEENS5_IJSH_SB_EEEEEEEvNS4_8identityES11_S1B_vS1C_EENS_8epilogue10collective6detail29Sm90TmaWarpSpecializedAdapterINS1F_15DefaultEpilogueISJ_SK_SK_NS1E_6thread17LinearCombinationISJ_Li1EffLNS1J_9ScaleType4KindE0ELNS_15FloatRoundStyleE2ESJ_EENS1_15EpilogueDefaultEEEEEvvEEEEvNT_6ParamsE:
	.zero		1664


//--------------------- SYMBOLS --------------------------

	.type		.nv.reservedSmem.offset0,@object
	.size		.nv.reservedSmem.offset0,0x4
	.type		__assertfail,@function
